	.target	sm_100a

	.elftype	@"ET_EXEC"


//--------------------- .note.nv.tkinfo           --------------------------
	.section	.note.nv.tkinfo,"",@"SHT_NOTE"
	.sectionflags	@"SHF_NOTE_NV_TKINFO"
	.tkinfo
        /*0018*/ 	.word	0x00000002
        /*0030*/ 	.string	""
        /*0030*/ 	.string	"ptxas"
        /*0030*/ 	.string	"Cuda compilation tools, release 13.0, V13.0.88"
        /*0030*/ 	.string	"Build cuda_13.0.r13.0/compiler.36424714_0"
        /*0030*/ 	.string	"-arch sm_100a -m 64 "



//--------------------- .note.nv.cuinfo           --------------------------
	.section	.note.nv.cuinfo,"",@"SHT_NOTE"
	.sectionflags	@"SHF_NOTE_NV_CUINFO"
        /*0018*/ 	.short	0x0002
        /*001a*/ 	.short	0x0064
        /*001c*/ 	.short	0x0082
	.zero		2


//--------------------- .nv.info                  --------------------------
	.section	.nv.info,"",@"SHT_CUDA_INFO"
	.align	4


	//----- nvinfo : EIATTR_REGCOUNT
	.align		4
        /*0000*/ 	.byte	0x04, 0x2f
        /*0002*/ 	.short	(.L_19 - .L_18)
	.align		4
.L_18:
        /*0004*/ 	.word	index@(_ZN7cutlass13device_kernelINS_4gemm6kernel13GemmUniversalIN4cute5tupleIJiiiiEEENS1_10collective13CollectiveMmaINS1_35MainloopSm100TmaUmmaWarpSpecializedILi4ELi2ELi4ENS5_IJNS4_1CILi2EEESB_NSA_ILi1EEEEEEEENS5_IJNSA_ILi256EEENSA_ILi64EEENSA_ILi32EEEEEENS_12float_e4m3_tENS5_IJlSC_lEEESJ_SK_NS4_8TiledMMAINS4_8MMA_AtomIJNS4_10MMA_TraitsINS4_25SM100_MMA_F8F6F4_2x1SM_SSEJSJ_SJ_fSF_SG_NS4_17integral_constantINS4_4UMMA5MajorELSR_0EEESS_NSP_INSQ_7ScaleInELST_0EEESU_EEEEEENS4_6LayoutINS5_IJSC_SC_SC_EEENS5_IJNSA_ILi0EEESZ_SZ_EEEEENS5_IJNS4_10UnderscoreES12_S12_EEEEENS4_28SM100_TMA_2SM_LOAD_MULTICASTENS4_14ComposedLayoutINS4_7SwizzleILi1ELi4ELi3EEENS4_18smem_ptr_flag_bitsILi8EEENSX_INS5_IJNSA_ILi8EEESH_EEENS5_IJSH_SC_EEEEEEEvNS4_8identityENS4_18SM100_TMA_2SM_LOADES1F_vS1G_EENS_8epilogue10collective18CollectiveEpilogueINS1J_23Sm100TmaWarpSpecializedILi1ELi1ELi64ELb0ELb0EEEJNS5_IJNSA_ILi128EEESG_SH_EEENS5_IJNSX_IS1O_SC_EENSX_ISG_SC_EEEEESJ_SK_SJ_SK_NS1J_6fusion15FusionCallbacksIS1N_NS1T_17LinearCombinationISJ_fSJ_fLNS_15FloatRoundStyleE2EEES1P_S1S_JEEENS4_5SM1004TMEM4LOAD26SM100_TMEM_LOAD_32dp32b64xENS4_13SM90_TMA_LOADENS16_INS17_ILi2ELi4ELi3EEES1A_NSX_INS5_IJS1B_SG_EEENS5_IJSG_SC_EEEEEEENS4_39AutoVectorizingCopyWithAssumedAlignmentILi128EEENS4_14SM90_TMA_STOREES28_S2A_S2A_EEEvvEEEEvNT_6ParamsE)
        /*0008*/ 	.word	0x0000009a


	//----- nvinfo : EIATTR_FRAME_SIZE
	.align		4
.L_19:
        /*000c*/ 	.byte	0x04, 0x11
        /*000e*/ 	.short	(.L_21 - .L_20)
	.align		4
.L_20:
        /*0010*/ 	.word	index@($__internal_2_$__cuda_sm10x_tcgen05_guardrail_trap_unallocated_columns_being_dealloced)
        /*0014*/ 	.word	0x00000000


	//----- nvinfo : EIATTR_FRAME_SIZE
	.align		4
.L_21:
        /*0018*/ 	.byte	0x04, 0x11
        /*001a*/ 	.short	(.L_23 - .L_22)
	.align		4
.L_22:
        /*001c*/ 	.word	index@($__internal_1_$__cuda_sm10x_tcgen05_guardrail_trap_phase_invalid_during_alloc)
        /*0020*/ 	.word	0x00000000


	//----- nvinfo : EIATTR_FRAME_SIZE
	.align		4
.L_23:
        /*0024*/ 	.byte	0x04, 0x11
        /*0026*/ 	.short	(.L_25 - .L_24)
	.align		4
.L_24:
        /*0028*/ 	.word	index@($__internal_0_$__cuda_sm10x_tcgen05_guardrail_trap_col_being_dealloced_not_returned_by_alloc)
        /*002c*/ 	.word	0x00000000


	//----- nvinfo : EIATTR_FRAME_SIZE
	.align		4
.L_25:
        /*0030*/ 	.byte	0x04, 0x11
        /*0032*/ 	.short	(.L_27 - .L_26)
	.align		4
.L_26:
        /*0034*/ 	.word	index@(_ZN7cutlass13device_kernelINS_4gemm6kernel13GemmUniversalIN4cute5tupleIJiiiiEEENS1_10collective13CollectiveMmaINS1_35MainloopSm100TmaUmmaWarpSpecializedILi4ELi2ELi4ENS5_IJNS4_1CILi2EEESB_NSA_ILi1EEEEEEEENS5_IJNSA_ILi256EEENSA_ILi64EEENSA_ILi32EEEEEENS_12float_e4m3_tENS5_IJlSC_lEEESJ_SK_NS4_8TiledMMAINS4_8MMA_AtomIJNS4_10MMA_TraitsINS4_25SM100_MMA_F8F6F4_2x1SM_SSEJSJ_SJ_fSF_SG_NS4_17integral_constantINS4_4UMMA5MajorELSR_0EEESS_NSP_INSQ_7ScaleInELST_0EEESU_EEEEEENS4_6LayoutINS5_IJSC_SC_SC_EEENS5_IJNSA_ILi0EEESZ_SZ_EEEEENS5_IJNS4_10UnderscoreES12_S12_EEEEENS4_28SM100_TMA_2SM_LOAD_MULTICASTENS4_14ComposedLayoutINS4_7SwizzleILi1ELi4ELi3EEENS4_18smem_ptr_flag_bitsILi8EEENSX_INS5_IJNSA_ILi8EEESH_EEENS5_IJSH_SC_EEEEEEEvNS4_8identityENS4_18SM100_TMA_2SM_LOADES1F_vS1G_EENS_8epilogue10collective18CollectiveEpilogueINS1J_23Sm100TmaWarpSpecializedILi1ELi1ELi64ELb0ELb0EEEJNS5_IJNSA_ILi128EEESG_SH_EEENS5_IJNSX_IS1O_SC_EENSX_ISG_SC_EEEEESJ_SK_SJ_SK_NS1J_6fusion15FusionCallbacksIS1N_NS1T_17LinearCombinationISJ_fSJ_fLNS_15FloatRoundStyleE2EEES1P_S1S_JEEENS4_5SM1004TMEM4LOAD26SM100_TMEM_LOAD_32dp32b64xENS4_13SM90_TMA_LOADENS16_INS17_ILi2ELi4ELi3EEES1A_NSX_INS5_IJS1B_SG_EEENS5_IJSG_SC_EEEEEEENS4_39AutoVectorizingCopyWithAssumedAlignmentILi128EEENS4_14SM90_TMA_STOREES28_S2A_S2A_EEEvvEEEEvNT_6ParamsE)
        /*0038*/ 	.word	0x00000000


	//----- nvinfo : EIATTR_MIN_STACK_SIZE
	.align		4
.L_27:
        /*003c*/ 	.byte	0x04, 0x12
        /*003e*/ 	.short	(.L_29 - .L_28)
	.align		4
.L_28:
        /*0040*/ 	.word	index@(_ZN7cutlass13device_kernelINS_4gemm6kernel13GemmUniversalIN4cute5tupleIJiiiiEEENS1_10collective13CollectiveMmaINS1_35MainloopSm100TmaUmmaWarpSpecializedILi4ELi2ELi4ENS5_IJNS4_1CILi2EEESB_NSA_ILi1EEEEEEEENS5_IJNSA_ILi256EEENSA_ILi64EEENSA_ILi32EEEEEENS_12float_e4m3_tENS5_IJlSC_lEEESJ_SK_NS4_8TiledMMAINS4_8MMA_AtomIJNS4_10MMA_TraitsINS4_25SM100_MMA_F8F6F4_2x1SM_SSEJSJ_SJ_fSF_SG_NS4_17integral_constantINS4_4UMMA5MajorELSR_0EEESS_NSP_INSQ_7ScaleInELST_0EEESU_EEEEEENS4_6LayoutINS5_IJSC_SC_SC_EEENS5_IJNSA_ILi0EEESZ_SZ_EEEEENS5_IJNS4_10UnderscoreES12_S12_EEEEENS4_28SM100_TMA_2SM_LOAD_MULTICASTENS4_14ComposedLayoutINS4_7SwizzleILi1ELi4ELi3EEENS4_18smem_ptr_flag_bitsILi8EEENSX_INS5_IJNSA_ILi8EEESH_EEENS5_IJSH_SC_EEEEEEEvNS4_8identityENS4_18SM100_TMA_2SM_LOADES1F_vS1G_EENS_8epilogue10collective18CollectiveEpilogueINS1J_23Sm100TmaWarpSpecializedILi1ELi1ELi64ELb0ELb0EEEJNS5_IJNSA_ILi128EEESG_SH_EEENS5_IJNSX_IS1O_SC_EENSX_ISG_SC_EEEEESJ_SK_SJ_SK_NS1J_6fusion15FusionCallbacksIS1N_NS1T_17LinearCombinationISJ_fSJ_fLNS_15FloatRoundStyleE2EEES1P_S1S_JEEENS4_5SM1004TMEM4LOAD26SM100_TMEM_LOAD_32dp32b64xENS4_13SM90_TMA_LOADENS16_INS17_ILi2ELi4ELi3EEES1A_NSX_INS5_IJS1B_SG_EEENS5_IJSG_SC_EEEEEEENS4_39AutoVectorizingCopyWithAssumedAlignmentILi128EEENS4_14SM90_TMA_STOREES28_S2A_S2A_EEEvvEEEEvNT_6ParamsE)
        /*0044*/ 	.word	0x00000000
.L_29:


//--------------------- .nv.compat                --------------------------
	.section	.nv.compat,"",@"SHT_CUDA_COMPAT_INFO"
	.align	4
        /*0000*/ 	.byte	0x02, 0x09, 0x01, 0x00, 0x02, 0x02, 0x02, 0x00, 0x02, 0x05, 0x05, 0x00, 0x03, 0x07, 0x01, 0x01
        /*0010*/ 	.byte	0x02, 0x03, 0x01, 0x00, 0x02, 0x06, 0x01, 0x00, 0x04, 0x0b, 0x08, 0x00, 0x09, 0x00, 0x00, 0x00
        /*0020*/ 	.byte	0x00, 0x00, 0x00, 0x00


//--------------------- .nv.info._ZN7cutlass13device_kernelINS_4gemm6kernel13GemmUniversalIN4cute5tupleIJiiiiEEENS1_10collective13CollectiveMmaINS1_35MainloopSm100TmaUmmaWarpSpecializedILi4ELi2ELi4ENS5_IJNS4_1CILi2EEESB_NSA_ILi1EEEEEEEENS5_IJNSA_ILi256EEENSA_ILi64EEENSA_ILi32EEEEEENS_12float_e4m3_tENS5_IJlSC_lEEESJ_SK_NS4_8TiledMMAINS4_8MMA_AtomIJNS4_10MMA_TraitsINS4_25SM100_MMA_F8F6F4_2x1SM_SSEJSJ_SJ_fSF_SG_NS4_17integral_constantINS4_4UMMA5MajorELSR_0EEESS_NSP_INSQ_7ScaleInELST_0EEESU_EEEEEENS4_6LayoutINS5_IJSC_SC_SC_EEENS5_IJNSA_ILi0EEESZ_SZ_EEEEENS5_IJNS4_10UnderscoreES12_S12_EEEEENS4_28SM100_TMA_2SM_LOAD_MULTICASTENS4_14ComposedLayoutINS4_7SwizzleILi1ELi4ELi3EEENS4_18smem_ptr_flag_bitsILi8EEENSX_INS5_IJNSA_ILi8EEESH_EEENS5_IJSH_SC_EEEEEEEvNS4_8identityENS4_18SM100_TMA_2SM_LOADES1F_vS1G_EENS_8epilogue10collective18CollectiveEpilogueINS1J_23Sm100TmaWarpSpecializedILi1ELi1ELi64ELb0ELb0EEEJNS5_IJNSA_ILi128EEESG_SH_EEENS5_IJNSX_IS1O_SC_EENSX_ISG_SC_EEEEESJ_SK_SJ_SK_NS1J_6fusion15FusionCallbacksIS1N_NS1T_17LinearCombinationISJ_fSJ_fLNS_15FloatRoundStyleE2EEES1P_S1S_JEEENS4_5SM1004TMEM4LOAD26SM100_TMEM_LOAD_32dp32b64xENS4_13SM90_TMA_LOADENS16_INS17_ILi2ELi4ELi3EEES1A_NSX_INS5_IJS1B_SG_EEENS5_IJSG_SC_EEEEEEENS4_39AutoVectorizingCopyWithAssumedAlignmentILi128EEENS4_14SM90_TMA_STOREES28_S2A_S2A_EEEvvEEEEvNT_6ParamsE --------------------------
	.section	.nv.info._ZN7cutlass13device_kernelINS_4gemm6kernel13GemmUniversalIN4cute5tupleIJiiiiEEENS1_10collective13CollectiveMmaINS1_35MainloopSm100TmaUmmaWarpSpecializedILi4ELi2ELi4ENS5_IJNS4_1CILi2EEESB_NSA_ILi1EEEEEEEENS5_IJNSA_ILi256EEENSA_ILi64EEENSA_ILi32EEEEEENS_12float_e4m3_tENS5_IJlSC_lEEESJ_SK_NS4_8TiledMMAINS4_8MMA_AtomIJNS4_10MMA_TraitsINS4_25SM100_MMA_F8F6F4_2x1SM_SSEJSJ_SJ_fSF_SG_NS4_17integral_constantINS4_4UMMA5MajorELSR_0EEESS_NSP_INSQ_7ScaleInELST_0EEESU_EEEEEENS4_6LayoutINS5_IJSC_SC_SC_EEENS5_IJNSA_ILi0EEESZ_SZ_EEEEENS5_IJNS4_10UnderscoreES12_S12_EEEEENS4_28SM100_TMA_2SM_LOAD_MULTICASTENS4_14ComposedLayoutINS4_7SwizzleILi1ELi4ELi3EEENS4_18smem_ptr_flag_bitsILi8EEENSX_INS5_IJNSA_ILi8EEESH_EEENS5_IJSH_SC_EEEEEEEvNS4_8identityENS4_18SM100_TMA_2SM_LOADES1F_vS1G_EENS_8epilogue10collective18CollectiveEpilogueINS1J_23Sm100TmaWarpSpecializedILi1ELi1ELi64ELb0ELb0EEEJNS5_IJNSA_ILi128EEESG_SH_EEENS5_IJNSX_IS1O_SC_EENSX_ISG_SC_EEEEESJ_SK_SJ_SK_NS1J_6fusion15FusionCallbacksIS1N_NS1T_17LinearCombinationISJ_fSJ_fLNS_15FloatRoundStyleE2EEES1P_S1S_JEEENS4_5SM1004TMEM4LOAD26SM100_TMEM_LOAD_32dp32b64xENS4_13SM90_TMA_LOADENS16_INS17_ILi2ELi4ELi3EEES1A_NSX_INS5_IJS1B_SG_EEENS5_IJSG_SC_EEEEEEENS4_39AutoVectorizingCopyWithAssumedAlignmentILi128EEENS4_14SM90_TMA_STOREES28_S2A_S2A_EEEvvEEEEvNT_6ParamsE,"",@"SHT_CUDA_INFO"
	.sectionflags	@""
	.align	4


	//----- nvinfo : EIATTR_CUDA_API_VERSION
	.align		4
        /*0000*/ 	.byte	0x04, 0x37
        /*0002*/ 	.short	(.L_31 - .L_30)
.L_30:
        /*0004*/ 	.word	0x00000082


	//----- nvinfo : EIATTR_KPARAM_INFO
	.align		4
.L_31:
        /*0008*/ 	.byte	0x04, 0x17
        /*000a*/ 	.short	(.L_33 - .L_32)
.L_32:
        /*000c*/ 	.word	0x00000000
        /*0010*/ 	.short	0x0000
        /*0012*/ 	.short	0x0000
        /*0014*/ 	.byte	0x00, 0xf0, 0x01, 0x20


	//----- nvinfo : EIATTR_AT_ENTRY_FRAGMENTS
	.align		4
.L_33:
        /*0018*/ 	.byte	0x04, 0x4f
        /*001a*/ 	.short	(.L_35 - .L_34)


	//   ....[0]....
.L_34:
        /*001c*/ 	.word	0x00000007


	//----- nvinfo : EIATTR_RESERVED_SMEM_USED
	.align		4
.L_35:
        /*0020*/ 	.byte	0x01, 0x41
	.zero		2


	//----- nvinfo : EIATTR_SPARSE_MMA_MASK
	.align		4
        /*0024*/ 	.byte	0x03, 0x50
        /*0026*/ 	.short	0x0000


	//----- nvinfo : EIATTR_TCGEN05_2CTA_USED
	.align		4
        /*0028*/ 	.byte	0x01, 0x52
	.zero		2


	//----- nvinfo : EIATTR_MAXREG_COUNT
	.align		4
        /*002c*/ 	.byte	0x03, 0x1b
        /*002e*/ 	.short	0x00ff


	//----- nvinfo : EIATTR_NUM_BARRIERS
	.align		4
        /*0030*/ 	.byte	0x02, 0x4c
        /*0032*/ 	.byte	0x07
	.zero		1


	//----- nvinfo : EIATTR_EXTERNS
	.align		4
        /*0034*/ 	.byte	0x04, 0x0f
        /*0036*/ 	.short	(.L_37 - .L_36)


	//   ....[0]....
	.align		4
.L_36:
        /*0038*/ 	.word	index@(__assertfail)


	//----- nvinfo : EIATTR_MERCURY_ISA_VERSION
	.align		4
.L_37:
        /*003c*/ 	.byte	0x03, 0x5f
        /*003e*/ 	.short	0x0101


	//----- nvinfo : EIATTR_INT_WARP_WIDE_INSTR_OFFSETS
	.align		4
        /*0040*/ 	.byte	0x04, 0x31
        /*0042*/ 	.short	(.L_39 - .L_38)


	//   ....[0]....
.L_38:
        /*0044*/ 	.word	0x00000d70


	//   ....[1]....
        /*0048*/ 	.word	0x00000e20


	//   ....[2]....
        /*004c*/ 	.word	0x00004170


	//   ....[3]....
        /*0050*/ 	.word	0x000041a0


	//   ....[4]....
        /*0054*/ 	.word	0x000041c0


	//   ....[5]....
        /*0058*/ 	.word	0x00004d00


	//   ....[6]....
        /*005c*/ 	.word	0x00004db0


	//----- nvinfo : EIATTR_COOP_GROUP_MASK_REGIDS
	.align		4
.L_39:
        /*0060*/ 	.byte	0x04, 0x29
        /*0062*/ 	.short	(.L_41 - .L_40)


	//   ....[0]....
.L_40:
        /*0064*/ 	.word	0xffffffff


	//   ....[1]....
        /*0068*/ 	.word	0xffffffff


	//   ....[2]....
        /*006c*/ 	.word	0xffffffff


	//   ....[3]....
        /*0070*/ 	.word	0xffffffff


	//   ....[4]....
        /*0074*/ 	.word	0xffffffff


	//   ....[5]....
        /*0078*/ 	.word	0xffffffff


	//   ....[6]....
        /*007c*/ 	.word	0xffffffff


	//   ....[7]....
        /*0080*/ 	.word	0xffffffff


	//   ....[8]....
        /*0084*/ 	.word	0xffffffff


	//   ....[9]....
        /*0088*/ 	.word	0xffffffff


	//   ....[10]....
        /*008c*/ 	.word	0xffffffff


	//   ....[11]....
        /*0090*/ 	.word	0xffffffff


	//   ....[12]....
        /*0094*/ 	.word	0xffffffff


	//   ....[13]....
        /*0098*/ 	.word	0xffffffff


	//----- nvinfo : EIATTR_COOP_GROUP_INSTR_OFFSETS
	.align		4
.L_41:
        /*009c*/ 	.byte	0x04, 0x28
        /*009e*/ 	.short	(.L_43 - .L_42)


	//   ....[0]....
.L_42:
        /*00a0*/ 	.word	0x000000b0


	//   ....[1]....
        /*00a4*/ 	.word	0x00000510


	//   ....[2]....
        /*00a8*/ 	.word	0x000006e0


	//   ....[3]....
        /*00ac*/ 	.word	0x00000820


	//   ....[4]....
        /*00b0*/ 	.word	0x00000920


	//   ....[5]....
        /*00b4*/ 	.word	0x00000a90


	//   ....[6]....
        /*00b8*/ 	.word	0x00000c30


	//   ....[7]....
        /*00bc*/ 	.word	0x00000e90


	//   ....[8]....
        /*00c0*/ 	.word	0x000021d0


	//   ....[9]....
        /*00c4*/ 	.word	0x000030a0


	//   ....[10]....
        /*00c8*/ 	.word	0x00003570


	//   ....[11]....
        /*00cc*/ 	.word	0x000035a0


	//   ....[12]....
        /*00d0*/ 	.word	0x00004070


	//   ....[13]....
        /*00d4*/ 	.word	0x00004280


	//----- nvinfo : EIATTR_VRC_CTA_INIT_COUNT
	.align		4
.L_43:
        /*00d8*/ 	.byte	0x02, 0x4a
        /*00da*/ 	.byte	0x80
	.zero		1


	//----- nvinfo : EIATTR_SYSCALL_OFFSETS
	.align		4
        /*00dc*/ 	.byte	0x04, 0x46
        /*00de*/ 	.short	(.L_45 - .L_44)


	//   ....[0]....
.L_44:
        /*00e0*/ 	.word	0x000058f0


	//   ....[1]....
        /*00e4*/ 	.word	0x00005a30


	//   ....[2]....
        /*00e8*/ 	.word	0x00006200


	//----- nvinfo : EIATTR_MBARRIER_INSTR_OFFSETS
	.align		4
.L_45:
        /*00ec*/ 	.byte	0x04, 0x39
        /*00ee*/ 	.short	(.L_47 - .L_46)


	//   ....[0]....
.L_46:
        /*00f0*/ 	.word	0x00000650
        /*00f4*/ 	.word	0x000000ff
        /*00f8*/ 	.word	0x00000000
        /*00fc*/ 	.short	0x0100
        /*00fe*/ 	.byte	0x04
	.zero		1


	//   ....[1]....
        /*0100*/ 	.word	0x00000660
        /*0104*/ 	.word	0x000000ff
        /*0108*/ 	.word	0x00000020
        /*010c*/ 	.short	0x0100
        /*010e*/ 	.byte	0x04
	.zero		1


	//   ....[2]....
        /*0110*/ 	.word	0x00000670
        /*0114*/ 	.word	0x000000ff
        /*0118*/ 	.word	0x00000008
        /*011c*/ 	.short	0x0100
        /*011e*/ 	.byte	0x04
	.zero		1


	//   ....[3]....
        /*0120*/ 	.word	0x00000680
        /*0124*/ 	.word	0x000000ff
        /*0128*/ 	.word	0x00000028
        /*012c*/ 	.short	0x0100
        /*012e*/ 	.byte	0x04
	.zero		1


	//   ....[4]....
        /*0130*/ 	.word	0x00000690
        /*0134*/ 	.word	0x000000ff
        /*0138*/ 	.word	0x00000010
        /*013c*/ 	.short	0x0100
        /*013e*/ 	.byte	0x04
	.zero		1


	//   ....[5]....
        /*0140*/ 	.word	0x000006a0
        /*0144*/ 	.word	0x000000ff
        /*0148*/ 	.word	0x00000030
        /*014c*/ 	.short	0x0100
        /*014e*/ 	.byte	0x04
	.zero		1


	//   ....[6]....
        /*0150*/ 	.word	0x000006b0
        /*0154*/ 	.word	0x000000ff
        /*0158*/ 	.word	0x00000018
        /*015c*/ 	.short	0x0100
        /*015e*/ 	.byte	0x04
	.zero		1


	//   ....[7]....
        /*0160*/ 	.word	0x000006c0
        /*0164*/ 	.word	0x000000ff
        /*0168*/ 	.word	0x00000038
        /*016c*/ 	.short	0x0100
        /*016e*/ 	.byte	0x04
	.zero		1


	//   ....[8]....
        /*0170*/ 	.word	0x000007f0
        /*0174*/ 	.word	0x000000ff
        /*0178*/ 	.word	0x00000040
        /*017c*/ 	.short	0x0100
        /*017e*/ 	.byte	0x04
	.zero		1


	//   ....[9]....
        /*0180*/ 	.word	0x00000800
        /*0184*/ 	.word	0x000000ff
        /*0188*/ 	.word	0x00000048
        /*018c*/ 	.short	0x0100
        /*018e*/ 	.byte	0x04
	.zero		1


	//   ....[10]....
        /*0190*/ 	.word	0x000008f0
        /*0194*/ 	.word	0x000000ff
        /*0198*/ 	.word	0x00000050
        /*019c*/ 	.short	0x0100
        /*019e*/ 	.byte	0x06
	.zero		1


	//   ....[11]....
        /*01a0*/ 	.word	0x00000900
        /*01a4*/ 	.word	0x000000ff
        /*01a8*/ 	.word	0x00000058
        /*01ac*/ 	.short	0x0100
        /*01ae*/ 	.byte	0x06
	.zero		1


	//   ....[12]....
        /*01b0*/ 	.word	0x00000a40
        /*01b4*/ 	.word	0x000000ff
        /*01b8*/ 	.word	0x00000060
        /*01bc*/ 	.short	0x0100
        /*01be*/ 	.byte	0x06
	.zero		1


	//   ....[13]....
        /*01c0*/ 	.word	0x00000a50
        /*01c4*/ 	.word	0x000000ff
        /*01c8*/ 	.word	0x00000070
        /*01cc*/ 	.short	0x0100
        /*01ce*/ 	.byte	0x06
	.zero		1


	//   ....[14]....
        /*01d0*/ 	.word	0x00000a60
        /*01d4*/ 	.word	0x000000ff
        /*01d8*/ 	.word	0x00000068
        /*01dc*/ 	.short	0x0100
        /*01de*/ 	.byte	0x06
	.zero		1


	//   ....[15]....
        /*01e0*/ 	.word	0x00000a70
        /*01e4*/ 	.word	0x000000ff
        /*01e8*/ 	.word	0x00000078
        /*01ec*/ 	.short	0x0100
        /*01ee*/ 	.byte	0x06
	.zero		1


	//   ....[16]....
        /*01f0*/ 	.word	0x00000ba0
        /*01f4*/ 	.word	0x000000ff
        /*01f8*/ 	.word	0x00000080
        /*01fc*/ 	.short	0x0100
        /*01fe*/ 	.byte	0x04
	.zero		1


	//   ....[17]....
        /*0200*/ 	.word	0x00000bb0
        /*0204*/ 	.word	0x000000ff
        /*0208*/ 	.word	0x000000a0
        /*020c*/ 	.short	0x0100
        /*020e*/ 	.byte	0x04
	.zero		1


	//   ....[18]....
        /*0210*/ 	.word	0x00000bc0
        /*0214*/ 	.word	0x000000ff
        /*0218*/ 	.word	0x00000088
        /*021c*/ 	.short	0x0100
        /*021e*/ 	.byte	0x04
	.zero		1


	//   ....[19]....
        /*0220*/ 	.word	0x00000bd0
        /*0224*/ 	.word	0x000000ff
        /*0228*/ 	.word	0x000000a8
        /*022c*/ 	.short	0x0100
        /*022e*/ 	.byte	0x04
	.zero		1


	//   ....[20]....
        /*0230*/ 	.word	0x00000be0
        /*0234*/ 	.word	0x000000ff
        /*0238*/ 	.word	0x00000090
        /*023c*/ 	.short	0x0100
        /*023e*/ 	.byte	0x04
	.zero		1


	//   ....[21]....
        /*0240*/ 	.word	0x00000bf0
        /*0244*/ 	.word	0x000000ff
        /*0248*/ 	.word	0x000000b0
        /*024c*/ 	.short	0x0100
        /*024e*/ 	.byte	0x04
	.zero		1


	//   ....[22]....
        /*0250*/ 	.word	0x00000c00
        /*0254*/ 	.word	0x000000ff
        /*0258*/ 	.word	0x00000098
        /*025c*/ 	.short	0x0100
        /*025e*/ 	.byte	0x04
	.zero		1


	//   ....[23]....
        /*0260*/ 	.word	0x00000c10
        /*0264*/ 	.word	0x000000ff
        /*0268*/ 	.word	0x000000b8
        /*026c*/ 	.short	0x0100
        /*026e*/ 	.byte	0x04
	.zero		1


	//   ....[24]....
        /*0270*/ 	.word	0x00000d10
        /*0274*/ 	.word	0x000000ff
        /*0278*/ 	.word	0x000000c0
        /*027c*/ 	.short	0x0100
        /*027e*/ 	.byte	0x04
	.zero		1


	//   ....[25]....
        /*0280*/ 	.word	0x00000d20
        /*0284*/ 	.word	0x000000ff
        /*0288*/ 	.word	0x000000d0
        /*028c*/ 	.short	0x0100
        /*028e*/ 	.byte	0x04
	.zero		1


	//   ....[26]....
        /*0290*/ 	.word	0x00000d30
        /*0294*/ 	.word	0x000000ff
        /*0298*/ 	.word	0x000000c8
        /*029c*/ 	.short	0x0100
        /*029e*/ 	.byte	0x04
	.zero		1


	//   ....[27]....
        /*02a0*/ 	.word	0x00000d40
        /*02a4*/ 	.word	0x000000ff
        /*02a8*/ 	.word	0x000000d8
        /*02ac*/ 	.short	0x0100
        /*02ae*/ 	.byte	0x04
	.zero		1


	//   ....[28]....
        /*02b0*/ 	.word	0x00000e40
        /*02b4*/ 	.word	0x000000ff
        /*02b8*/ 	.word	0x000000e0
        /*02bc*/ 	.short	0x0100
        /*02be*/ 	.byte	0x06
	.zero		1


	//   ....[29]....
        /*02c0*/ 	.word	0x00001a20
        /*02c4*/ 	.word	0x00000000
        /*02c8*/ 	.word	0x000000d0
        /*02cc*/ 	.short	0x010a
        /*02ce*/ 	.byte	0xff
	.zero		1


	//   ....[30]....
        /*02d0*/ 	.word	0x00001a50
        /*02d4*/ 	.word	0x00000000
        /*02d8*/ 	.word	0x000000c0
        /*02dc*/ 	.short	0x0101
        /*02de*/ 	.byte	0xff
	.zero		1


	//   ....[31]....
        /*02e0*/ 	.word	0x00001af0
        /*02e4*/ 	.word	0x000000ff
        /*02e8*/ 	.word	0x00000020
        /*02ec*/ 	.short	0x010a
        /*02ee*/ 	.byte	0x04
	.zero		1


	//   ....[32]....
        /*02f0*/ 	.word	0x00001bc0
        /*02f4*/ 	.word	0x000000ff
        /*02f8*/ 	.word	0x00000020
        /*02fc*/ 	.short	0x010a
        /*02fe*/ 	.byte	0x21
	.zero		1


	//   ....[33]....
        /*0300*/ 	.word	0x00001d70
        /*0304*/ 	.word	0x000000ff
        /*0308*/ 	.word	0x00000020
        /*030c*/ 	.short	0x010a
        /*030e*/ 	.byte	0x05
	.zero		1


	//   ....[34]....
        /*0310*/ 	.word	0x00001e80
        /*0314*/ 	.word	0x000000ff
        /*0318*/ 	.word	0x00000058
        /*031c*/ 	.short	0x0101
        /*031e*/ 	.byte	0x0d
	.zero		1


	//   ....[35]....
        /*0320*/ 	.word	0x00001ea0
        /*0324*/ 	.word	0x000000ff
        /*0328*/ 	.word	0x00000020
        /*032c*/ 	.short	0x010a
        /*032e*/ 	.byte	0x04
	.zero		1


	//   ....[36]....
        /*0330*/ 	.word	0x00001f20
        /*0334*/ 	.word	0x000000ff
        /*0338*/ 	.word	0x00000020
        /*033c*/ 	.short	0x010a
        /*033e*/ 	.byte	0x11
	.zero		1


	//   ....[37]....
        /*0340*/ 	.word	0x000020c0
        /*0344*/ 	.word	0x000000ff
        /*0348*/ 	.word	0x00000020
        /*034c*/ 	.short	0x010a
        /*034e*/ 	.byte	0x05
	.zero		1


	//   ....[38]....
        /*0350*/ 	.word	0x00002200
        /*0354*/ 	.word	0x00000003
        /*0358*/ 	.word	0x00000060
        /*035c*/ 	.short	0x010a
        /*035e*/ 	.byte	0xff
	.zero		1


	//   ....[39]....
        /*0360*/ 	.word	0x00002350
        /*0364*/ 	.word	0x00000000
        /*0368*/ 	.word	0x00000000
        /*036c*/ 	.short	0x0101
        /*036e*/ 	.byte	0xff
	.zero		1


	//   ....[40]....
        /*0370*/ 	.word	0x000028f0
        /*0374*/ 	.word	0x000000ff
        /*0378*/ 	.word	0x00000000
        /*037c*/ 	.short	0x010a
        /*037e*/ 	.byte	0x04
	.zero		1


	//   ....[41]....
        /*0380*/ 	.word	0x00002980
        /*0384*/ 	.word	0x000000ff
        /*0388*/ 	.word	0x00000000
        /*038c*/ 	.short	0x010a
        /*038e*/ 	.byte	0x05
	.zero		1


	//   ....[42]....
        /*0390*/ 	.word	0x00002a10
        /*0394*/ 	.word	0x000000ff
        /*0398*/ 	.word	0x00000000
        /*039c*/ 	.short	0x010a
        /*039e*/ 	.byte	0x05
	.zero		1


	//   ....[43]....
        /*03a0*/ 	.word	0x00002ab0
        /*03a4*/ 	.word	0x00000000
        /*03a8*/ 	.word	0x00000000
        /*03ac*/ 	.short	0x010a
        /*03ae*/ 	.byte	0xff
	.zero		1


	//   ....[44]....
        /*03b0*/ 	.word	0x00002bf0
        /*03b4*/ 	.word	0x00000002
        /*03b8*/ 	.word	0x000000c0
        /*03bc*/ 	.short	0x010a
        /*03be*/ 	.byte	0xff
	.zero		1


	//   ....[45]....
        /*03c0*/ 	.word	0x00002c60
        /*03c4*/ 	.word	0x00000002
        /*03c8*/ 	.word	0x00000000
        /*03cc*/ 	.short	0x0101
        /*03ce*/ 	.byte	0xff
	.zero		1


	//   ....[46]....
        /*03d0*/ 	.word	0x00002c80
        /*03d4*/ 	.word	0x000000ff
        /*03d8*/ 	.word	0x00000070
        /*03dc*/ 	.short	0x010a
        /*03de*/ 	.byte	0x04
	.zero		1


	//   ....[47]....
        /*03e0*/ 	.word	0x00002da0
        /*03e4*/ 	.word	0x00000002
        /*03e8*/ 	.word	0x00000060
        /*03ec*/ 	.short	0x010a
        /*03ee*/ 	.byte	0xff
	.zero		1


	//   ....[48]....
        /*03f0*/ 	.word	0x00002ea0
        /*03f4*/ 	.word	0x00000002
        /*03f8*/ 	.word	0x00000000
        /*03fc*/ 	.short	0x0101
        /*03fe*/ 	.byte	0xff
	.zero		1


	//   ....[49]....
        /*0400*/ 	.word	0x00002f30
        /*0404*/ 	.word	0x000000ff
        /*0408*/ 	.word	0x00000070
        /*040c*/ 	.short	0x0106
        /*040e*/ 	.byte	0x04
	.zero		1


	//   ....[50]....
        /*0410*/ 	.word	0x00002f50
        /*0414*/ 	.word	0x000000ff
        /*0418*/ 	.word	0x00000070
        /*041c*/ 	.short	0x010a
        /*041e*/ 	.byte	0x04
	.zero		1


	//   ....[51]....
        /*0420*/ 	.word	0x00002fe0
        /*0424*/ 	.word	0x000000ff
        /*0428*/ 	.word	0x00000070
        /*042c*/ 	.short	0x0106
        /*042e*/ 	.byte	0x07
	.zero		1


	//   ....[52]....
        /*0430*/ 	.word	0x00003020
        /*0434*/ 	.word	0x00000000
        /*0438*/ 	.word	0x00000070
        /*043c*/ 	.short	0x010a
        /*043e*/ 	.byte	0xff
	.zero		1


	//   ....[53]....
        /*0440*/ 	.word	0x00003270
        /*0444*/ 	.word	0x000000ff
        /*0448*/ 	.word	0x00000008
        /*044c*/ 	.short	0x010a
        /*044e*/ 	.byte	0x05
	.zero		1


	//   ....[54]....
        /*0450*/ 	.word	0x00003290
        /*0454*/ 	.word	0x000000ff
        /*0458*/ 	.word	0x00000008
        /*045c*/ 	.short	0x010a
        /*045e*/ 	.byte	0x05
	.zero		1


	//   ....[55]....
        /*0460*/ 	.word	0x00003420
        /*0464*/ 	.word	0x000000ff
        /*0468*/ 	.word	0x00000008
        /*046c*/ 	.short	0x010a
        /*046e*/ 	.byte	0x05
	.zero		1


	//   ....[56]....
        /*0470*/ 	.word	0x00003440
        /*0474*/ 	.word	0x000000ff
        /*0478*/ 	.word	0x00000008
        /*047c*/ 	.short	0x010a
        /*047e*/ 	.byte	0x05
	.zero		1


	//   ....[57]....
        /*0480*/ 	.word	0x00003500
        /*0484*/ 	.word	0x000000ff
        /*0488*/ 	.word	0x00000000
        /*048c*/ 	.short	0x0101
        /*048e*/ 	.byte	0x04
	.zero		1


	//   ....[58]....
        /*0490*/ 	.word	0x000037e0
        /*0494*/ 	.word	0x00000000
        /*0498*/ 	.word	0x00000060
        /*049c*/ 	.short	0x010a
        /*049e*/ 	.byte	0xff
	.zero		1


	//   ....[59]....
        /*04a0*/ 	.word	0x000038a0
        /*04a4*/ 	.word	0x00000000
        /*04a8*/ 	.word	0x00000000
        /*04ac*/ 	.short	0x0101
        /*04ae*/ 	.byte	0xff
	.zero		1


	//   ....[60]....
        /*04b0*/ 	.word	0x00003950
        /*04b4*/ 	.word	0x000000ff
        /*04b8*/ 	.word	0x00000000
        /*04bc*/ 	.short	0x010a
        /*04be*/ 	.byte	0x04
	.zero		1


	//   ....[61]....
        /*04c0*/ 	.word	0x00003960
        /*04c4*/ 	.word	0x000000ff
        /*04c8*/ 	.word	0x000000a0
        /*04cc*/ 	.short	0x010a
        /*04ce*/ 	.byte	0x13
	.zero		1


	//   ....[62]....
        /*04d0*/ 	.word	0x00003a20
        /*04d4*/ 	.word	0x000000ff
        /*04d8*/ 	.word	0x00000000
        /*04dc*/ 	.short	0x010a
        /*04de*/ 	.byte	0x06
	.zero		1


	//   ....[63]....
        /*04e0*/ 	.word	0x00003b40
        /*04e4*/ 	.word	0x000000ff
        /*04e8*/ 	.word	0x00000000
        /*04ec*/ 	.short	0x010a
        /*04ee*/ 	.byte	0x04
	.zero		1


	//   ....[64]....
        /*04f0*/ 	.word	0x00003d60
        /*04f4*/ 	.word	0x000000ff
        /*04f8*/ 	.word	0x00000000
        /*04fc*/ 	.short	0x010a
        /*04fe*/ 	.byte	0x04
	.zero		1


	//   ....[65]....
        /*0500*/ 	.word	0x00003df0
        /*0504*/ 	.word	0x000000ff
        /*0508*/ 	.word	0x00000000
        /*050c*/ 	.short	0x010a
        /*050e*/ 	.byte	0x05
	.zero		1


	//   ....[66]....
        /*0510*/ 	.word	0x00003e80
        /*0514*/ 	.word	0x000000ff
        /*0518*/ 	.word	0x00000000
        /*051c*/ 	.short	0x010a
        /*051e*/ 	.byte	0x05
	.zero		1


	//   ....[67]....
        /*0520*/ 	.word	0x00003f20
        /*0524*/ 	.word	0x00000000
        /*0528*/ 	.word	0x00000000
        /*052c*/ 	.short	0x010a
        /*052e*/ 	.byte	0xff
	.zero		1


	//   ....[68]....
        /*0530*/ 	.word	0x00003f60
        /*0534*/ 	.word	0x00000000
        /*0538*/ 	.word	0x00000000
        /*053c*/ 	.short	0x010a
        /*053e*/ 	.byte	0xff
	.zero		1


	//   ....[69]....
        /*0540*/ 	.word	0x00003fd0
        /*0544*/ 	.word	0x000000ff
        /*0548*/ 	.word	0x00000000
        /*054c*/ 	.short	0x0101
        /*054e*/ 	.byte	0x04
	.zero		1


	//   ....[70]....
        /*0550*/ 	.word	0x00004010
        /*0554*/ 	.word	0x000000ff
        /*0558*/ 	.word	0x000000e0
        /*055c*/ 	.short	0x010a
        /*055e*/ 	.byte	0x0d
	.zero		1


	//   ....[71]....
        /*0560*/ 	.word	0x00004060
        /*0564*/ 	.word	0x000000ff
        /*0568*/ 	.word	0x00000000
        /*056c*/ 	.short	0x0101
        /*056e*/ 	.byte	0x04
	.zero		1


	//   ....[72]....
        /*0570*/ 	.word	0x000044e0
        /*0574*/ 	.word	0x00000007
        /*0578*/ 	.word	0x00000060
        /*057c*/ 	.short	0x010a
        /*057e*/ 	.byte	0xff
	.zero		1


	//   ....[73]....
        /*0580*/ 	.word	0x00004650
        /*0584*/ 	.word	0x00000000
        /*0588*/ 	.word	0x00000000
        /*058c*/ 	.short	0x0101
        /*058e*/ 	.byte	0xff
	.zero		1


	//   ....[74]....
        /*0590*/ 	.word	0x00004ac0
        /*0594*/ 	.word	0x000000ff
        /*0598*/ 	.word	0x00000058
        /*059c*/ 	.short	0x010a
        /*059e*/ 	.byte	0x11
	.zero		1


	//   ....[75]....
        /*05a0*/ 	.word	0x00004c40
        /*05a4*/ 	.word	0x000000ff
        /*05a8*/ 	.word	0x00000048
        /*05ac*/ 	.short	0x010a
        /*05ae*/ 	.byte	0x11
	.zero		1


	//   ....[76]....
        /*05b0*/ 	.word	0x00004e50
        /*05b4*/ 	.word	0x000000ff
        /*05b8*/ 	.word	0x00000040
        /*05bc*/ 	.short	0x010b
        /*05be*/ 	.byte	0x11
	.zero		1


	//   ....[77]....
        /*05c0*/ 	.word	0x00004e60
        /*05c4*/ 	.word	0x000000ff
        /*05c8*/ 	.word	0x00000000
        /*05cc*/ 	.short	0x0101
        /*05ce*/ 	.byte	0x1b
	.zero		1


	//   ....[78]....
        /*05d0*/ 	.word	0x00004ea0
        /*05d4*/ 	.word	0x00000000
        /*05d8*/ 	.word	0x00000048
        /*05dc*/ 	.short	0x010a
        /*05de*/ 	.byte	0xff
	.zero		1


	//   ....[79]....
        /*05e0*/ 	.word	0x000051c0
        /*05e4*/ 	.word	0x00000003
        /*05e8*/ 	.word	0x00000060
        /*05ec*/ 	.short	0x010a
        /*05ee*/ 	.byte	0xff
	.zero		1


	//   ....[80]....
        /*05f0*/ 	.word	0x00005340
        /*05f4*/ 	.word	0x00000000
        /*05f8*/ 	.word	0x00000000
        /*05fc*/ 	.short	0x0101
        /*05fe*/ 	.byte	0xff
	.zero		1


	//   ....[81]....
        /*0600*/ 	.word	0x00005dd0
        /*0604*/ 	.word	0x000000ff
        /*0608*/ 	.word	0x00000040
        /*060c*/ 	.short	0x010a
        /*060e*/ 	.byte	0x2c
	.zero		1


	//   ....[82]....
        /*0610*/ 	.word	0x00005de0
        /*0614*/ 	.word	0x0000008f
        /*0618*/ 	.word	0x00000080
        /*061c*/ 	.short	0x010a
        /*061e*/ 	.byte	0xff
	.zero		1


	//   ....[83]....
        /*0620*/ 	.word	0x00005f70
        /*0624*/ 	.word	0x000000ff
        /*0628*/ 	.word	0x00000040
        /*062c*/ 	.short	0x010a
        /*062e*/ 	.byte	0x2c
	.zero		1


	//   ....[84]....
        /*0630*/ 	.word	0x00006080
        /*0634*/ 	.word	0x000000ff
        /*0638*/ 	.word	0x00000000
        /*063c*/ 	.short	0x0101
        /*063e*/ 	.byte	0x04
	.zero		1


	//   ....[85]....
        /*0640*/ 	.word	0x000060e0
        /*0644*/ 	.word	0x0000008f
        /*0648*/ 	.word	0x00000080
        /*064c*/ 	.short	0x010a
        /*064e*/ 	.byte	0xff
	.zero		1


	//   ....[86]....
        /*0650*/ 	.word	0x000066d0
        /*0654*/ 	.word	0x0000008f
        /*0658*/ 	.word	0x00000000
        /*065c*/ 	.short	0x0101
        /*065e*/ 	.byte	0xff
	.zero		1


	//   ....[87]....
        /*0660*/ 	.word	0x00007530
        /*0664*/ 	.word	0x00000000
        /*0668*/ 	.word	0x000000d0
        /*066c*/ 	.short	0x010a
        /*066e*/ 	.byte	0xff
	.zero		1


	//   ....[88]....
        /*0670*/ 	.word	0x00007590
        /*0674*/ 	.word	0x00000000
        /*0678*/ 	.word	0x00000020
        /*067c*/ 	.short	0x010a
        /*067e*/ 	.byte	0xff
	.zero		1


	//   ....[89]....
        /*0680*/ 	.word	0x000075f0
        /*0684*/ 	.word	0x00000000
        /*0688*/ 	.word	0x00000020
        /*068c*/ 	.short	0x010a
        /*068e*/ 	.byte	0xff
	.zero		1


	//   ....[90]....
        /*0690*/ 	.word	0x00007640
        /*0694*/ 	.word	0x00000003
        /*0698*/ 	.word	0x00000060
        /*069c*/ 	.short	0x010a
        /*069e*/ 	.byte	0xff
	.zero		1


	//   ....[91]....
        /*06a0*/ 	.word	0x000076a0
        /*06a4*/ 	.word	0x00000000
        /*06a8*/ 	.word	0x00000000
        /*06ac*/ 	.short	0x010a
        /*06ae*/ 	.byte	0xff
	.zero		1


	//   ....[92]....
        /*06b0*/ 	.word	0x00007700
        /*06b4*/ 	.word	0x00000000
        /*06b8*/ 	.word	0x00000000
        /*06bc*/ 	.short	0x010a
        /*06be*/ 	.byte	0xff
	.zero		1


	//   ....[93]....
        /*06c0*/ 	.word	0x00007760
        /*06c4*/ 	.word	0x00000000
        /*06c8*/ 	.word	0x00000000
        /*06cc*/ 	.short	0x010a
        /*06ce*/ 	.byte	0xff
	.zero		1


	//   ....[94]....
        /*06d0*/ 	.word	0x000077b0
        /*06d4*/ 	.word	0x00000002
        /*06d8*/ 	.word	0x000000c0
        /*06dc*/ 	.short	0x010a
        /*06de*/ 	.byte	0xff
	.zero		1


	//   ....[95]....
        /*06e0*/ 	.word	0x00007810
        /*06e4*/ 	.word	0x00000002
        /*06e8*/ 	.word	0x00000070
        /*06ec*/ 	.short	0x010a
        /*06ee*/ 	.byte	0xff
	.zero		1


	//   ....[96]....
        /*06f0*/ 	.word	0x00007860
        /*06f4*/ 	.word	0x00000002
        /*06f8*/ 	.word	0x00000060
        /*06fc*/ 	.short	0x010a
        /*06fe*/ 	.byte	0xff
	.zero		1


	//   ....[97]....
        /*0700*/ 	.word	0x000078c0
        /*0704*/ 	.word	0x00000000
        /*0708*/ 	.word	0x00000070
        /*070c*/ 	.short	0x010a
        /*070e*/ 	.byte	0xff
	.zero		1


	//   ....[98]....
        /*0710*/ 	.word	0x00007920
        /*0714*/ 	.word	0x00000005
        /*0718*/ 	.word	0x00000008
        /*071c*/ 	.short	0x010a
        /*071e*/ 	.byte	0xff
	.zero		1


	//   ....[99]....
        /*0720*/ 	.word	0x00007a10
        /*0724*/ 	.word	0x00000000
        /*0728*/ 	.word	0x00000008
        /*072c*/ 	.short	0x010a
        /*072e*/ 	.byte	0xff
	.zero		1


	//   ....[100]....
        /*0730*/ 	.word	0x00007a60
        /*0734*/ 	.word	0x00000000
        /*0738*/ 	.word	0x00000060
        /*073c*/ 	.short	0x010a
        /*073e*/ 	.byte	0xff
	.zero		1


	//   ....[101]....
        /*0740*/ 	.word	0x00007ac0
        /*0744*/ 	.word	0x00000000
        /*0748*/ 	.word	0x000000a0
        /*074c*/ 	.short	0x010a
        /*074e*/ 	.byte	0xff
	.zero		1


	//   ....[102]....
        /*0750*/ 	.word	0x00007b20
        /*0754*/ 	.word	0x00000000
        /*0758*/ 	.word	0x00000000
        /*075c*/ 	.short	0x010a
        /*075e*/ 	.byte	0xff
	.zero		1


	//   ....[103]....
        /*0760*/ 	.word	0x00007b80
        /*0764*/ 	.word	0x00000000
        /*0768*/ 	.word	0x00000000
        /*076c*/ 	.short	0x010a
        /*076e*/ 	.byte	0xff
	.zero		1


	//   ....[104]....
        /*0770*/ 	.word	0x00007be0
        /*0774*/ 	.word	0x00000000
        /*0778*/ 	.word	0x00000000
        /*077c*/ 	.short	0x010a
        /*077e*/ 	.byte	0xff
	.zero		1


	//   ....[105]....
        /*0780*/ 	.word	0x00007c40
        /*0784*/ 	.word	0x00000000
        /*0788*/ 	.word	0x00000000
        /*078c*/ 	.short	0x010a
        /*078e*/ 	.byte	0xff
	.zero		1


	//   ....[106]....
        /*0790*/ 	.word	0x00007ca0
        /*0794*/ 	.word	0x00000000
        /*0798*/ 	.word	0x000000e0
        /*079c*/ 	.short	0x010a
        /*079e*/ 	.byte	0xff
	.zero		1


	//   ....[107]....
        /*07a0*/ 	.word	0x00007cf0
        /*07a4*/ 	.word	0x00000007
        /*07a8*/ 	.word	0x00000060
        /*07ac*/ 	.short	0x010a
        /*07ae*/ 	.byte	0xff
	.zero		1


	//   ....[108]....
        /*07b0*/ 	.word	0x00007d50
        /*07b4*/ 	.word	0x00000000
        /*07b8*/ 	.word	0x00000058
        /*07bc*/ 	.short	0x010a
        /*07be*/ 	.byte	0xff
	.zero		1


	//   ....[109]....
        /*07c0*/ 	.word	0x00007db0
        /*07c4*/ 	.word	0x00000000
        /*07c8*/ 	.word	0x00000048
        /*07cc*/ 	.short	0x010a
        /*07ce*/ 	.byte	0xff
	.zero		1


	//   ....[110]....
        /*07d0*/ 	.word	0x00007e00
        /*07d4*/ 	.word	0x00000003
        /*07d8*/ 	.word	0x00000060
        /*07dc*/ 	.short	0x010a
        /*07de*/ 	.byte	0xff
	.zero		1


	//   ....[111]....
        /*07e0*/ 	.word	0x00007e60
        /*07e4*/ 	.word	0x00000000
        /*07e8*/ 	.word	0x00000040
        /*07ec*/ 	.short	0x010a
        /*07ee*/ 	.byte	0xff
	.zero		1


	//   ....[112]....
        /*07f0*/ 	.word	0x00007eb0
        /*07f4*/ 	.word	0x0000008f
        /*07f8*/ 	.word	0x00000080
        /*07fc*/ 	.short	0x010a
        /*07fe*/ 	.byte	0xff
	.zero		1


	//----- nvinfo : EIATTR_NUM_MBARRIERS
	.align		4
.L_47:
        /*0800*/ 	.byte	0x03, 0x38
        /*0802*/ 	.short	0x001d


	//----- nvinfo : EIATTR_EXIT_INSTR_OFFSETS
	.align		4
        /*0804*/ 	.byte	0x04, 0x1c
        /*0806*/ 	.short	(.L_49 - .L_48)


	//   ....[0]....
.L_48:
        /*0808*/ 	.word	0x00002ae0


	//   ....[1]....
        /*080c*/ 	.word	0x00002ff0


	//   ....[2]....
        /*0810*/ 	.word	0x00003050


	//   ....[3]....
        /*0814*/ 	.word	0x00004290


	//   ....[4]....
        /*0818*/ 	.word	0x00004ed0


	//   ....[5]....
        /*081c*/ 	.word	0x00004f10


	//   ....[6]....
        /*0820*/ 	.word	0x00007520


	//----- nvinfo : EIATTR_MAX_THREADS
	.align		4
.L_49:
        /*0824*/ 	.byte	0x04, 0x05
        /*0826*/ 	.short	(.L_51 - .L_50)
.L_50:
        /*0828*/ 	.word	0x00000100
        /*082c*/ 	.word	0x00000001
        /*0830*/ 	.word	0x00000001


	//----- nvinfo : EIATTR_CRS_STACK_SIZE
	.align		4
.L_51:
        /*0834*/ 	.byte	0x04, 0x1e
        /*0836*/ 	.short	(.L_53 - .L_52)
.L_52:
        /*0838*/ 	.word	0x00000000


	//----- nvinfo : EIATTR_CBANK_PARAM_SIZE
	.align		4
.L_53:
        /*083c*/ 	.byte	0x03, 0x19
        /*083e*/ 	.short	0x0800


	//----- nvinfo : EIATTR_PARAM_CBANK
	.align		4
        /*0840*/ 	.byte	0x04, 0x0a
        /*0842*/ 	.short	(.L_55 - .L_54)
	.align		4
.L_54:
        /*0844*/ 	.word	index@(.nv.constant0._ZN7cutlass13device_kernelINS_4gemm6kernel13GemmUniversalIN4cute5tupleIJiiiiEEENS1_10collective13CollectiveMmaINS1_35MainloopSm100TmaUmmaWarpSpecializedILi4ELi2ELi4ENS5_IJNS4_1CILi2EEESB_NSA_ILi1EEEEEEEENS5_IJNSA_ILi256EEENSA_ILi64EEENSA_ILi32EEEEEENS_12float_e4m3_tENS5_IJlSC_lEEESJ_SK_NS4_8TiledMMAINS4_8MMA_AtomIJNS4_10MMA_TraitsINS4_25SM100_MMA_F8F6F4_2x1SM_SSEJSJ_SJ_fSF_SG_NS4_17integral_constantINS4_4UMMA5MajorELSR_0EEESS_NSP_INSQ_7ScaleInELST_0EEESU_EEEEEENS4_6LayoutINS5_IJSC_SC_SC_EEENS5_IJNSA_ILi0EEESZ_SZ_EEEEENS5_IJNS4_10UnderscoreES12_S12_EEEEENS4_28SM100_TMA_2SM_LOAD_MULTICASTENS4_14ComposedLayoutINS4_7SwizzleILi1ELi4ELi3EEENS4_18smem_ptr_flag_bitsILi8EEENSX_INS5_IJNSA_ILi8EEESH_EEENS5_IJSH_SC_EEEEEEEvNS4_8identityENS4_18SM100_TMA_2SM_LOADES1F_vS1G_EENS_8epilogue10collective18CollectiveEpilogueINS1J_23Sm100TmaWarpSpecializedILi1ELi1ELi64ELb0ELb0EEEJNS5_IJNSA_ILi128EEESG_SH_EEENS5_IJNSX_IS1O_SC_EENSX_ISG_SC_EEEEESJ_SK_SJ_SK_NS1J_6fusion15FusionCallbacksIS1N_NS1T_17LinearCombinationISJ_fSJ_fLNS_15FloatRoundStyleE2EEES1P_S1S_JEEENS4_5SM1004TMEM4LOAD26SM100_TMEM_LOAD_32dp32b64xENS4_13SM90_TMA_LOADENS16_INS17_ILi2ELi4ELi3EEES1A_NSX_INS5_IJS1B_SG_EEENS5_IJSG_SC_EEEEEEENS4_39AutoVectorizingCopyWithAssumedAlignmentILi128EEENS4_14SM90_TMA_STOREES28_S2A_S2A_EEEvvEEEEvNT_6ParamsE)
        /*0848*/ 	.short	0x0380
        /*084a*/ 	.short	0x0800


	//----- nvinfo : EIATTR_SW_WAR
	.align		4
.L_55:
        /*084c*/ 	.byte	0x04, 0x36
        /*084e*/ 	.short	(.L_57 - .L_56)
.L_56:
        /*0850*/ 	.word	0x00000008
.L_57:


//--------------------- .nv.callgraph             --------------------------
	.section	.nv.callgraph,"",@"SHT_CUDA_CALLGRAPH"
	.align	4
	.sectionentsize	8
	.align		4
        /*0000*/ 	.word	0x00000000
	.align		4
        /*0004*/ 	.word	0xffffffff
	.align		4
        /*0008*/ 	.word	index@(_ZN7cutlass13device_kernelINS_4gemm6kernel13GemmUniversalIN4cute5tupleIJiiiiEEENS1_10collective13CollectiveMmaINS1_35MainloopSm100TmaUmmaWarpSpecializedILi4ELi2ELi4ENS5_IJNS4_1CILi2EEESB_NSA_ILi1EEEEEEEENS5_IJNSA_ILi256EEENSA_ILi64EEENSA_ILi32EEEEEENS_12float_e4m3_tENS5_IJlSC_lEEESJ_SK_NS4_8TiledMMAINS4_8MMA_AtomIJNS4_10MMA_TraitsINS4_25SM100_MMA_F8F6F4_2x1SM_SSEJSJ_SJ_fSF_SG_NS4_17integral_constantINS4_4UMMA5MajorELSR_0EEESS_NSP_INSQ_7ScaleInELST_0EEESU_EEEEEENS4_6LayoutINS5_IJSC_SC_SC_EEENS5_IJNSA_ILi0EEESZ_SZ_EEEEENS5_IJNS4_10UnderscoreES12_S12_EEEEENS4_28SM100_TMA_2SM_LOAD_MULTICASTENS4_14ComposedLayoutINS4_7SwizzleILi1ELi4ELi3EEENS4_18smem_ptr_flag_bitsILi8EEENSX_INS5_IJNSA_ILi8EEESH_EEENS5_IJSH_SC_EEEEEEEvNS4_8identityENS4_18SM100_TMA_2SM_LOADES1F_vS1G_EENS_8epilogue10collective18CollectiveEpilogueINS1J_23Sm100TmaWarpSpecializedILi1ELi1ELi64ELb0ELb0EEEJNS5_IJNSA_ILi128EEESG_SH_EEENS5_IJNSX_IS1O_SC_EENSX_ISG_SC_EEEEESJ_SK_SJ_SK_NS1J_6fusion15FusionCallbacksIS1N_NS1T_17LinearCombinationISJ_fSJ_fLNS_15FloatRoundStyleE2EEES1P_S1S_JEEENS4_5SM1004TMEM4LOAD26SM100_TMEM_LOAD_32dp32b64xENS4_13SM90_TMA_LOADENS16_INS17_ILi2ELi4ELi3EEES1A_NSX_INS5_IJS1B_SG_EEENS5_IJSG_SC_EEEEEEENS4_39AutoVectorizingCopyWithAssumedAlignmentILi128EEENS4_14SM90_TMA_STOREES28_S2A_S2A_EEEvvEEEEvNT_6ParamsE)
	.align		4
        /*000c*/ 	.word	index@(__assertfail)
	.align		4
        /*0010*/ 	.word	0x00000000
	.align		4
        /*0014*/ 	.word	0xfffffffe
	.align		4
        /*0018*/ 	.word	0x00000000
	.align		4
        /*001c*/ 	.word	0xfffffffd
	.align		4
        /*0020*/ 	.word	0x00000000
	.align		4
        /*0024*/ 	.word	0xfffffffc


//--------------------- .nv.constant4             --------------------------
	.section	.nv.constant4,"a",@progbits
	.align	8
	.align		8
.nv.constant4:
        /*0000*/ 	.dword	__assertfail
	.align		8
        /*0008*/ 	.dword	__unnamed_1
	.align		8
        /*0010*/ 	.dword	__unnamed_2
	.align		8
        /*0018*/ 	.dword	_ZN39_INTERNAL_8b5184f2_4_k_cu_940fff57_82764cuda3std3__45__cpo5beginE
	.align		8
        /*0020*/ 	.dword	_ZN39_INTERNAL_8b5184f2_4_k_cu_940fff57_82764cuda3std3__45__cpo3endE
	.align		8
        /*0028*/ 	.dword	_ZN39_INTERNAL_8b5184f2_4_k_cu_940fff57_82764cuda3std3__45__cpo6cbeginE
	.align		8
        /*0030*/ 	.dword	_ZN39_INTERNAL_8b5184f2_4_k_cu_940fff57_82764cuda3std3__45__cpo4cendE
	.align		8
        /*0038*/ 	.dword	_ZN39_INTERNAL_8b5184f2_4_k_cu_940fff57_82764cuda3std3__441_GLOBAL__N__8b5184f2_4_k_cu_940fff57_82766ignoreE
	.align		8
        /*0040*/ 	.dword	_ZN39_INTERNAL_8b5184f2_4_k_cu_940fff57_82764cuda3std3__419piecewise_constructE
	.align		8
        /*0048*/ 	.dword	_ZN39_INTERNAL_8b5184f2_4_k_cu_940fff57_82764cuda3std3__48in_placeE
	.align		8
        /*0050*/ 	.dword	_ZN39_INTERNAL_8b5184f2_4_k_cu_940fff57_82764cuda3std6ranges3__45__cpo4swapE
	.align		8
        /*0058*/ 	.dword	_ZN39_INTERNAL_8b5184f2_4_k_cu_940fff57_82764cuda3std6ranges3__45__cpo9iter_moveE
	.align		8
        /*0060*/ 	.dword	_ZN39_INTERNAL_8b5184f2_4_k_cu_940fff57_82764cute7productE
	.align		8
        /*0068*/ 	.dword	_ZN39_INTERNAL_8b5184f2_4_k_cu_940fff57_82764cute1_E
	.align		8
        /*0070*/ 	.dword	$str$25
	.align		8
        /*0078*/ 	.dword	$str$26
	.align		8
        /*0080*/ 	.dword	$str$27
	.align		8
        /*0088*/ 	.dword	$str$28


//--------------------- .text._ZN7cutlass13device_kernelINS_4gemm6kernel13GemmUniversalIN4cute5tupleIJiiiiEEENS1_10collective13CollectiveMmaINS1_35MainloopSm100TmaUmmaWarpSpecializedILi4ELi2ELi4ENS5_IJNS4_1CILi2EEESB_NSA_ILi1EEEEEEEENS5_IJNSA_ILi256EEENSA_ILi64EEENSA_ILi32EEEEEENS_12float_e4m3_tENS5_IJlSC_lEEESJ_SK_NS4_8TiledMMAINS4_8MMA_AtomIJNS4_10MMA_TraitsINS4_25SM100_MMA_F8F6F4_2x1SM_SSEJSJ_SJ_fSF_SG_NS4_17integral_constantINS4_4UMMA5MajorELSR_0EEESS_NSP_INSQ_7ScaleInELST_0EEESU_EEEEEENS4_6LayoutINS5_IJSC_SC_SC_EEENS5_IJNSA_ILi0EEESZ_SZ_EEEEENS5_IJNS4_10UnderscoreES12_S12_EEEEENS4_28SM100_TMA_2SM_LOAD_MULTICASTENS4_14ComposedLayoutINS4_7SwizzleILi1ELi4ELi3EEENS4_18smem_ptr_flag_bitsILi8EEENSX_INS5_IJNSA_ILi8EEESH_EEENS5_IJSH_SC_EEEEEEEvNS4_8identityENS4_18SM100_TMA_2SM_LOADES1F_vS1G_EENS_8epilogue10collective18CollectiveEpilogueINS1J_23Sm100TmaWarpSpecializedILi1ELi1ELi64ELb0ELb0EEEJNS5_IJNSA_ILi128EEESG_SH_EEENS5_IJNSX_IS1O_SC_EENSX_ISG_SC_EEEEESJ_SK_SJ_SK_NS1J_6fusion15FusionCallbacksIS1N_NS1T_17LinearCombinationISJ_fSJ_fLNS_15FloatRoundStyleE2EEES1P_S1S_JEEENS4_5SM1004TMEM4LOAD26SM100_TMEM_LOAD_32dp32b64xENS4_13SM90_TMA_LOADENS16_INS17_ILi2ELi4ELi3EEES1A_NSX_INS5_IJS1B_SG_EEENS5_IJSG_SC_EEEEEEENS4_39AutoVectorizingCopyWithAssumedAlignmentILi128EEENS4_14SM90_TMA_STOREES28_S2A_S2A_EEEvvEEEEvNT_6ParamsE --------------------------
	.section	.text._ZN7cutlass13device_kernelINS_4gemm6kernel13GemmUniversalIN4cute5tupleIJiiiiEEENS1_10collective13CollectiveMmaINS1_35MainloopSm100TmaUmmaWarpSpecializedILi4ELi2ELi4ENS5_IJNS4_1CILi2EEESB_NSA_ILi1EEEEEEEENS5_IJNSA_ILi256EEENSA_ILi64EEENSA_ILi32EEEEEENS_12float_e4m3_tENS5_IJlSC_lEEESJ_SK_NS4_8TiledMMAINS4_8MMA_AtomIJNS4_10MMA_TraitsINS4_25SM100_MMA_F8F6F4_2x1SM_SSEJSJ_SJ_fSF_SG_NS4_17integral_constantINS4_4UMMA5MajorELSR_0EEESS_NSP_INSQ_7ScaleInELST_0EEESU_EEEEEENS4_6LayoutINS5_IJSC_SC_SC_EEENS5_IJNSA_ILi0EEESZ_SZ_EEEEENS5_IJNS4_10UnderscoreES12_S12_EEEEENS4_28SM100_TMA_2SM_LOAD_MULTICASTENS4_14ComposedLayoutINS4_7SwizzleILi1ELi4ELi3EEENS4_18smem_ptr_flag_bitsILi8EEENSX_INS5_IJNSA_ILi8EEESH_EEENS5_IJSH_SC_EEEEEEEvNS4_8identityENS4_18SM100_TMA_2SM_LOADES1F_vS1G_EENS_8epilogue10collective18CollectiveEpilogueINS1J_23Sm100TmaWarpSpecializedILi1ELi1ELi64ELb0ELb0EEEJNS5_IJNSA_ILi128EEESG_SH_EEENS5_IJNSX_IS1O_SC_EENSX_ISG_SC_EEEEESJ_SK_SJ_SK_NS1J_6fusion15FusionCallbacksIS1N_NS1T_17LinearCombinationISJ_fSJ_fLNS_15FloatRoundStyleE2EEES1P_S1S_JEEENS4_5SM1004TMEM4LOAD26SM100_TMEM_LOAD_32dp32b64xENS4_13SM90_TMA_LOADENS16_INS17_ILi2ELi4ELi3EEES1A_NSX_INS5_IJS1B_SG_EEENS5_IJSG_SC_EEEEEEENS4_39AutoVectorizingCopyWithAssumedAlignmentILi128EEENS4_14SM90_TMA_STOREES28_S2A_S2A_EEEvvEEEEvNT_6ParamsE,"ax",@progbits
	.align	128
.text._ZN7cutlass13device_kernelINS_4gemm6kernel13GemmUniversalIN4cute5tupleIJiiiiEEENS1_10collective13CollectiveMmaINS1_35MainloopSm100TmaUmmaWarpSpecializedILi4ELi2ELi4ENS5_IJNS4_1CILi2EEESB_NSA_ILi1EEEEEEEENS5_IJNSA_ILi256EEENSA_ILi64EEENSA_ILi32EEEEEENS_12float_e4m3_tENS5_IJlSC_lEEESJ_SK_NS4_8TiledMMAINS4_8MMA_AtomIJNS4_10MMA_TraitsINS4_25SM100_MMA_F8F6F4_2x1SM_SSEJSJ_SJ_fSF_SG_NS4_17integral_constantINS4_4UMMA5MajorELSR_0EEESS_NSP_INSQ_7ScaleInELST_0EEESU_EEEEEENS4_6LayoutINS5_IJSC_SC_SC_EEENS5_IJNSA_ILi0EEESZ_SZ_EEEEENS5_IJNS4_10UnderscoreES12_S12_EEEEENS4_28SM100_TMA_2SM_LOAD_MULTICASTENS4_14ComposedLayoutINS4_7SwizzleILi1ELi4ELi3EEENS4_18smem_ptr_flag_bitsILi8EEENSX_INS5_IJNSA_ILi8EEESH_EEENS5_IJSH_SC_EEEEEEEvNS4_8identityENS4_18SM100_TMA_2SM_LOADES1F_vS1G_EENS_8epilogue10collective18CollectiveEpilogueINS1J_23Sm100TmaWarpSpecializedILi1ELi1ELi64ELb0ELb0EEEJNS5_IJNSA_ILi128EEESG_SH_EEENS5_IJNSX_IS1O_SC_EENSX_ISG_SC_EEEEESJ_SK_SJ_SK_NS1J_6fusion15FusionCallbacksIS1N_NS1T_17LinearCombinationISJ_fSJ_fLNS_15FloatRoundStyleE2EEES1P_S1S_JEEENS4_5SM1004TMEM4LOAD26SM100_TMEM_LOAD_32dp32b64xENS4_13SM90_TMA_LOADENS16_INS17_ILi2ELi4ELi3EEES1A_NSX_INS5_IJS1B_SG_EEENS5_IJSG_SC_EEEEEEENS4_39AutoVectorizingCopyWithAssumedAlignmentILi128EEENS4_14SM90_TMA_STOREES28_S2A_S2A_EEEvvEEEEvNT_6ParamsE:
        .type           _ZN7cutlass13device_kernelINS_4gemm6kernel13GemmUniversalIN4cute5tupleIJiiiiEEENS1_10collective13CollectiveMmaINS1_35MainloopSm100TmaUmmaWarpSpecializedILi4ELi2ELi4ENS5_IJNS4_1CILi2EEESB_NSA_ILi1EEEEEEEENS5_IJNSA_ILi256EEENSA_ILi64EEENSA_ILi32EEEEEENS_12float_e4m3_tENS5_IJlSC_lEEESJ_SK_NS4_8TiledMMAINS4_8MMA_AtomIJNS4_10MMA_TraitsINS4_25SM100_MMA_F8F6F4_2x1SM_SSEJSJ_SJ_fSF_SG_NS4_17integral_constantINS4_4UMMA5MajorELSR_0EEESS_NSP_INSQ_7ScaleInELST_0EEESU_EEEEEENS4_6LayoutINS5_IJSC_SC_SC_EEENS5_IJNSA_ILi0EEESZ_SZ_EEEEENS5_IJNS4_10UnderscoreES12_S12_EEEEENS4_28SM100_TMA_2SM_LOAD_MULTICASTENS4_14ComposedLayoutINS4_7SwizzleILi1ELi4ELi3EEENS4_18smem_ptr_flag_bitsILi8EEENSX_INS5_IJNSA_ILi8EEESH_EEENS5_IJSH_SC_EEEEEEEvNS4_8identityENS4_18SM100_TMA_2SM_LOADES1F_vS1G_EENS_8epilogue10collective18CollectiveEpilogueINS1J_23Sm100TmaWarpSpecializedILi1ELi1ELi64ELb0ELb0EEEJNS5_IJNSA_ILi128EEESG_SH_EEENS5_IJNSX_IS1O_SC_EENSX_ISG_SC_EEEEESJ_SK_SJ_SK_NS1J_6fusion15FusionCallbacksIS1N_NS1T_17LinearCombinationISJ_fSJ_fLNS_15FloatRoundStyleE2EEES1P_S1S_JEEENS4_5SM1004TMEM4LOAD26SM100_TMEM_LOAD_32dp32b64xENS4_13SM90_TMA_LOADENS16_INS17_ILi2ELi4ELi3EEES1A_NSX_INS5_IJS1B_SG_EEENS5_IJSG_SC_EEEEEEENS4_39AutoVectorizingCopyWithAssumedAlignmentILi128EEENS4_14SM90_TMA_STOREES28_S2A_S2A_EEEvvEEEEvNT_6ParamsE,@function
        .size           _ZN7cutlass13device_kernelINS_4gemm6kernel13GemmUniversalIN4cute5tupleIJiiiiEEENS1_10collective13CollectiveMmaINS1_35MainloopSm100TmaUmmaWarpSpecializedILi4ELi2ELi4ENS5_IJNS4_1CILi2EEESB_NSA_ILi1EEEEEEEENS5_IJNSA_ILi256EEENSA_ILi64EEENSA_ILi32EEEEEENS_12float_e4m3_tENS5_IJlSC_lEEESJ_SK_NS4_8TiledMMAINS4_8MMA_AtomIJNS4_10MMA_TraitsINS4_25SM100_MMA_F8F6F4_2x1SM_SSEJSJ_SJ_fSF_SG_NS4_17integral_constantINS4_4UMMA5MajorELSR_0EEESS_NSP_INSQ_7ScaleInELST_0EEESU_EEEEEENS4_6LayoutINS5_IJSC_SC_SC_EEENS5_IJNSA_ILi0EEESZ_SZ_EEEEENS5_IJNS4_10UnderscoreES12_S12_EEEEENS4_28SM100_TMA_2SM_LOAD_MULTICASTENS4_14ComposedLayoutINS4_7SwizzleILi1ELi4ELi3EEENS4_18smem_ptr_flag_bitsILi8EEENSX_INS5_IJNSA_ILi8EEESH_EEENS5_IJSH_SC_EEEEEEEvNS4_8identityENS4_18SM100_TMA_2SM_LOADES1F_vS1G_EENS_8epilogue10collective18CollectiveEpilogueINS1J_23Sm100TmaWarpSpecializedILi1ELi1ELi64ELb0ELb0EEEJNS5_IJNSA_ILi128EEESG_SH_EEENS5_IJNSX_IS1O_SC_EENSX_ISG_SC_EEEEESJ_SK_SJ_SK_NS1J_6fusion15FusionCallbacksIS1N_NS1T_17LinearCombinationISJ_fSJ_fLNS_15FloatRoundStyleE2EEES1P_S1S_JEEENS4_5SM1004TMEM4LOAD26SM100_TMEM_LOAD_32dp32b64xENS4_13SM90_TMA_LOADENS16_INS17_ILi2ELi4ELi3EEES1A_NSX_INS5_IJS1B_SG_EEENS5_IJSG_SC_EEEEEEENS4_39AutoVectorizingCopyWithAssumedAlignmentILi128EEENS4_14SM90_TMA_STOREES28_S2A_S2A_EEEvvEEEEvNT_6ParamsE,(.L_x_149 - _ZN7cutlass13device_kernelINS_4gemm6kernel13GemmUniversalIN4cute5tupleIJiiiiEEENS1_10collective13CollectiveMmaINS1_35MainloopSm100TmaUmmaWarpSpecializedILi4ELi2ELi4ENS5_IJNS4_1CILi2EEESB_NSA_ILi1EEEEEEEENS5_IJNSA_ILi256EEENSA_ILi64EEENSA_ILi32EEEEEENS_12float_e4m3_tENS5_IJlSC_lEEESJ_SK_NS4_8TiledMMAINS4_8MMA_AtomIJNS4_10MMA_TraitsINS4_25SM100_MMA_F8F6F4_2x1SM_SSEJSJ_SJ_fSF_SG_NS4_17integral_constantINS4_4UMMA5MajorELSR_0EEESS_NSP_INSQ_7ScaleInELST_0EEESU_EEEEEENS4_6LayoutINS5_IJSC_SC_SC_EEENS5_IJNSA_ILi0EEESZ_SZ_EEEEENS5_IJNS4_10UnderscoreES12_S12_EEEEENS4_28SM100_TMA_2SM_LOAD_MULTICASTENS4_14ComposedLayoutINS4_7SwizzleILi1ELi4ELi3EEENS4_18smem_ptr_flag_bitsILi8EEENSX_INS5_IJNSA_ILi8EEESH_EEENS5_IJSH_SC_EEEEEEEvNS4_8identityENS4_18SM100_TMA_2SM_LOADES1F_vS1G_EENS_8epilogue10collective18CollectiveEpilogueINS1J_23Sm100TmaWarpSpecializedILi1ELi1ELi64ELb0ELb0EEEJNS5_IJNSA_ILi128EEESG_SH_EEENS5_IJNSX_IS1O_SC_EENSX_ISG_SC_EEEEESJ_SK_SJ_SK_NS1J_6fusion15FusionCallbacksIS1N_NS1T_17LinearCombinationISJ_fSJ_fLNS_15FloatRoundStyleE2EEES1P_S1S_JEEENS4_5SM1004TMEM4LOAD26SM100_TMEM_LOAD_32dp32b64xENS4_13SM90_TMA_LOADENS16_INS17_ILi2ELi4ELi3EEES1A_NSX_INS5_IJS1B_SG_EEENS5_IJSG_SC_EEEEEEENS4_39AutoVectorizingCopyWithAssumedAlignmentILi128EEENS4_14SM90_TMA_STOREES28_S2A_S2A_EEEvvEEEEvNT_6ParamsE)
        .other          _ZN7cutlass13device_kernelINS_4gemm6kernel13GemmUniversalIN4cute5tupleIJiiiiEEENS1_10collective13CollectiveMmaINS1_35MainloopSm100TmaUmmaWarpSpecializedILi4ELi2ELi4ENS5_IJNS4_1CILi2EEESB_NSA_ILi1EEEEEEEENS5_IJNSA_ILi256EEENSA_ILi64EEENSA_ILi32EEEEEENS_12float_e4m3_tENS5_IJlSC_lEEESJ_SK_NS4_8TiledMMAINS4_8MMA_AtomIJNS4_10MMA_TraitsINS4_25SM100_MMA_F8F6F4_2x1SM_SSEJSJ_SJ_fSF_SG_NS4_17integral_constantINS4_4UMMA5MajorELSR_0EEESS_NSP_INSQ_7ScaleInELST_0EEESU_EEEEEENS4_6LayoutINS5_IJSC_SC_SC_EEENS5_IJNSA_ILi0EEESZ_SZ_EEEEENS5_IJNS4_10UnderscoreES12_S12_EEEEENS4_28SM100_TMA_2SM_LOAD_MULTICASTENS4_14ComposedLayoutINS4_7SwizzleILi1ELi4ELi3EEENS4_18smem_ptr_flag_bitsILi8EEENSX_INS5_IJNSA_ILi8EEESH_EEENS5_IJSH_SC_EEEEEEEvNS4_8identityENS4_18SM100_TMA_2SM_LOADES1F_vS1G_EENS_8epilogue10collective18CollectiveEpilogueINS1J_23Sm100TmaWarpSpecializedILi1ELi1ELi64ELb0ELb0EEEJNS5_IJNSA_ILi128EEESG_SH_EEENS5_IJNSX_IS1O_SC_EENSX_ISG_SC_EEEEESJ_SK_SJ_SK_NS1J_6fusion15FusionCallbacksIS1N_NS1T_17LinearCombinationISJ_fSJ_fLNS_15FloatRoundStyleE2EEES1P_S1S_JEEENS4_5SM1004TMEM4LOAD26SM100_TMEM_LOAD_32dp32b64xENS4_13SM90_TMA_LOADENS16_INS17_ILi2ELi4ELi3EEES1A_NSX_INS5_IJS1B_SG_EEENS5_IJSG_SC_EEEEEEENS4_39AutoVectorizingCopyWithAssumedAlignmentILi128EEENS4_14SM90_TMA_STOREES28_S2A_S2A_EEEvvEEEEvNT_6ParamsE,@"STO_CUDA_ENTRY STV_DEFAULT"
_ZN7cutlass13device_kernelINS_4gemm6kernel13GemmUniversalIN4cute5tupleIJiiiiEEENS1_10collective13CollectiveMmaINS1_35MainloopSm100TmaUmmaWarpSpecializedILi4ELi2ELi4ENS5_IJNS4_1CILi2EEESB_NSA_ILi1EEEEEEEENS5_IJNSA_ILi256EEENSA_ILi64EEENSA_ILi32EEEEEENS_12float_e4m3_tENS5_IJlSC_lEEESJ_SK_NS4_8TiledMMAINS4_8MMA_AtomIJNS4_10MMA_TraitsINS4_25SM100_MMA_F8F6F4_2x1SM_SSEJSJ_SJ_fSF_SG_NS4_17integral_constantINS4_4UMMA5MajorELSR_0EEESS_NSP_INSQ_7ScaleInELST_0EEESU_EEEEEENS4_6LayoutINS5_IJSC_SC_SC_EEENS5_IJNSA_ILi0EEESZ_SZ_EEEEENS5_IJNS4_10UnderscoreES12_S12_EEEEENS4_28SM100_TMA_2SM_LOAD_MULTICASTENS4_14ComposedLayoutINS4_7SwizzleILi1ELi4ELi3EEENS4_18smem_ptr_flag_bitsILi8EEENSX_INS5_IJNSA_ILi8EEESH_EEENS5_IJSH_SC_EEEEEEEvNS4_8identityENS4_18SM100_TMA_2SM_LOADES1F_vS1G_EENS_8epilogue10collective18CollectiveEpilogueINS1J_23Sm100TmaWarpSpecializedILi1ELi1ELi64ELb0ELb0EEEJNS5_IJNSA_ILi128EEESG_SH_EEENS5_IJNSX_IS1O_SC_EENSX_ISG_SC_EEEEESJ_SK_SJ_SK_NS1J_6fusion15FusionCallbacksIS1N_NS1T_17LinearCombinationISJ_fSJ_fLNS_15FloatRoundStyleE2EEES1P_S1S_JEEENS4_5SM1004TMEM4LOAD26SM100_TMEM_LOAD_32dp32b64xENS4_13SM90_TMA_LOADENS16_INS17_ILi2ELi4ELi3EEES1A_NSX_INS5_IJS1B_SG_EEENS5_IJSG_SC_EEEEEEENS4_39AutoVectorizingCopyWithAssumedAlignmentILi128EEENS4_14SM90_TMA_STOREES28_S2A_S2A_EEEvvEEEEvNT_6ParamsE:
[----:B------:R-:W1:Y:S01]  /*0000*/  LDC R1, c[0x0][0x37c] ;  /* 0x0000df00ff017b82 */ /* 0x000e620000000800 */
[----:B------:R-:W2:Y:S01]  /*0010*/  S2R R131, SR_TID.X ;  /* 0x0000000000837919 */ /* 0x000ea20000002100 */
[----:B------:R-:W3:Y:S06]  /*0020*/  LDCU.64 UR8, c[0x0][0x890] ;  /* 0x00011200ff0877ac */ /* 0x000eec0008000a00 */
[----:B------:R-:W4:Y:S01]  /*0030*/  S2UR UR4, SR_CgaCtaId ;  /* 0x00000000000479c3 */ /* 0x000f220000008800 */
[----:B------:R-:W-:Y:S02]  /*0040*/  PRMT R141, RZ, 0x7610, R141 ;  /* 0x00007610ff8d7816 */ /* 0x000fe4000000008d */
[----:B------:R-:W-:Y:S01]  /*0050*/  ELECT P1, URZ, PT ;  /* 0x0000000000ff782f */ /* 0x000fe20003820000 */
[----:B---3--:R-:W-:-:S04]  /*0060*/  UISETP.NE.U32.AND UP0, UPT, UR8, URZ, UPT ;  /* 0x000000ff0800728c */ /* 0x008fc8000bf05070 */
[----:B------:R-:W-:Y:S02]  /*0070*/  UISETP.NE.AND.EX UP0, UPT, UR9, URZ, UPT, UP0 ;  /* 0x000000ff0900728c */ /* 0x000fe4000bf05300 */
[----:B----4-:R-:W-:Y:S02]  /*0080*/  ULOP3.LUT UR27, UR4, 0x1, URZ, 0xc0, !UPT ;  /* 0x00000001041b7892 */ /* 0x010fe4000f8ec0ff */
[----:B------:R-:W-:Y:S01]  /*0090*/  ULOP3.LUT UR29, UR4, 0x1, URZ, 0x3c, !UPT ;  /* 0x00000001041d7892 */ /* 0x000fe2000f8e3cff */
[----:B--2---:R-:W-:-:S05]  /*00a0*/  SHF.R.U32.HI R142, RZ, 0x5, R131 ;  /* 0x00000005ff8e7819 */ /* 0x004fca0000011683 */
[----:B------:R-:W2:Y:S02]  /*00b0*/  SHFL.IDX PT, R0, R142, RZ, 0x1f ;  /* 0x00001fff8e007589 */ /* 0x000ea400000e0000 */
[----:B--2---:R-:W-:Y:S01]  /*00c0*/  R2UR UR13, R0 ;  /* 0x00000000000d72ca */ /* 0x004fe200000e0000 */
[----:B-1----:R-:W-:-:S14]  /*00d0*/  BRA.U UP0, `(.L_x_0) ;  /* 0x0000000100307547 */ /* 0x002fdc000b800000 */
[----:B------:R-:W1:Y:S02]  /*00e0*/  LDCU.64 UR4, c[0x0][0x888] ;  /* 0x00011100ff0477ac */ /* 0x000e640008000a00 */
[----:B-1----:R-:W-:-:S04]  /*00f0*/  UISETP.NE.U32.AND UP0, UPT, UR4, URZ, UPT ;  /* 0x000000ff0400728c */ /* 0x002fc8000bf05070 */
[----:B------:R-:W-:-:S09]  /*0100*/  UISETP.NE.AND.EX UP0, UPT, UR5, URZ, UPT, UP0 ;  /* 0x000000ff0500728c */ /* 0x000fd2000bf05300 */
[----:B------:R-:W-:Y:S05]  /*0110*/  BRA.U !UP0, `(.L_x_1) ;  /* 0x0000000108147547 */ /* 0x000fea000b800000 */
[----:B------:R-:W1:Y:S01]  /*0120*/  LDC.64 R2, c[0x0][0x888] ;  /* 0x00022200ff027b82 */ /* 0x000e620000000a00 */
[----:B------:R-:W1:Y:S02]  /*0130*/  LDCU.64 UR4, c[0x0][0x358] ;  /* 0x00006b00ff0477ac */ /* 0x000e640008000a00 */
[----:B-1----:R1:W5:Y:S01]  /*0140*/  LDG.E R71, desc[UR4][R2.64] ;  /* 0x0000000402477981 */ /* 0x002362000c1e1900 */
[----:B------:R-:W-:Y:S01]  /*0150*/  HFMA2 R141, -RZ, RZ, 0, 5.9604644775390625e-08 ;  /* 0x00000001ff8d7431 */ /* 0x000fe200000001ff */
[----:B------:R-:W-:Y:S05]  /*0160*/  BRA `(.L_x_0) ;  /* 0x00000000000c7947 */ /* 0x000fea0003800000 */
.L_x_1:
[----:B------:R-:W1:Y:S01]  /*0170*/  LDCU UR4, c[0x0][0x880] ;  /* 0x00011000ff0477ac */ /* 0x000e620008000800 */
[----:B------:R-:W-:Y:S01]  /*0180*/  HFMA2 R141, -RZ, RZ, 0, 5.9604644775390625e-08 ;  /* 0x00000001ff8d7431 */ /* 0x000fe200000001ff */
[----:B-1----:R-:W-:-:S07]  /*0190*/  MOV R71, UR4 ;  /* 0x0000000400477c02 */ /* 0x002fce0008000f00 */
.L_x_0:
[----:B------:R-:W2:Y:S02]  /*01a0*/  LDCU.64 UR4, c[0x0][0x8b0] ;  /* 0x00011600ff0477ac */ /* 0x000ea40008000a00 */
[----:B--2---:R-:W-:-:S04]  /*01b0*/  UISETP.NE.U32.AND UP0, UPT, UR4, URZ, UPT ;  /* 0x000000ff0400728c */ /* 0x004fc8000bf05070 */
[----:B------:R-:W-:-:S09]  /*01c0*/  UISETP.NE.AND.EX UP0, UPT, UR5, URZ, UPT, UP0 ;  /* 0x000000ff0500728c */ /* 0x000fd2000bf05300 */
[----:B------:R-:W-:Y:S05]  /*01d0*/  BRA.U UP0, `(.L_x_2) ;  /* 0x0000000100287547 */ /* 0x000fea000b800000 */
[----:B------:R-:W2:Y:S02]  /*01e0*/  LDCU.64 UR4, c[0x0][0x8a8] ;  /* 0x00011500ff0477ac */ /* 0x000ea40008000a00 */
[----:B--2---:R-:W-:-:S04]  /*01f0*/  UISETP.NE.U32.AND UP0, UPT, UR4, URZ, UPT ;  /* 0x000000ff0400728c */ /* 0x004fc8000bf05070 */
[----:B------:R-:W-:-:S09]  /*0200*/  UISETP.NE.AND.EX UP0, UPT, UR5, URZ, UPT, UP0 ;  /* 0x000000ff0500728c */ /* 0x000fd2000bf05300 */
[----:B------:R-:W-:Y:S05]  /*0210*/  BRA.U !UP0, `(.L_x_3) ;  /* 0x0000000108107547 */ /* 0x000fea000b800000 */
[----:B-1----:R-:W1:Y:S01]  /*0220*/  LDC.64 R2, c[0x0][0x8a8] ;  /* 0x00022a00ff027b82 */ /* 0x002e620000000a00 */
[----:B------:R-:W1:Y:S02]  /*0230*/  LDCU.64 UR4, c[0x0][0x358] ;  /* 0x00006b00ff0477ac */ /* 0x000e640008000a00 */
[----:B-1----:R2:W5:Y:S01]  /*0240*/  LDG.E R70, desc[UR4][R2.64] ;  /* 0x0000000402467981 */ /* 0x002562000c1e1900 */
[----:B------:R-:W-:Y:S05]  /*0250*/  BRA `(.L_x_2) ;  /* 0x0000000000087947 */ /* 0x000fea0003800000 */
.L_x_3:
[----:B------:R-:W2:Y:S02]  /*0260*/  LDCU UR4, c[0x0][0x8a0] ;  /* 0x00011400ff0477ac */ /* 0x000ea40008000800 */
[----:B--2---:R-:W-:Y:S02]  /*0270*/  MOV R70, UR4 ;  /* 0x0000000400467c02 */ /* 0x004fe40008000f00 */
.L_x_2:
[----:B------:R-:W-:Y:S01]  /*0280*/  IMAD.U32 R0, RZ, RZ, UR13 ;  /* 0x0000000dff007e24 */ /* 0x000fe2000f8e00ff */
[----:B------:R-:W-:Y:S04]  /*0290*/  BSSY.RECONVERGENT B0, `(.L_x_4) ;  /* 0x000000c000007945 */ /* 0x000fe80003800200 */
[C---:B------:R-:W-:Y:S02]  /*02a0*/  ISETP.NE.OR P2, PT, R0.reuse, 0x1, !P1 ;  /* 0x000000010000780c */ /* 0x040fe40004f45670 */
[----:B------:R-:W-:-:S11]  /*02b0*/  ISETP.NE.OR P0, PT, R0, 0x3, !P1 ;  /* 0x000000030000780c */ /* 0x000fd60004f05670 */
[----:B------:R-:W-:Y:S05]  /*02c0*/  @P2 BRA `(.L_x_5) ;  /* 0x0000000000202947 */ /* 0x000fea0003800000 */
[----:B------:R-:W3:Y:S02]  /*02d0*/  LDCU.64 UR4, c[0x0][0x348] ;  /* 0x00006900ff0477ac */ /* 0x000ee40008000a00 */
[----:B---3--:R-:W-:Y:S02]  /*02e0*/  UIADD3 UR6, UP1, UPT, UR4, 0x80, URZ ;  /* 0x0000008004067890 */ /* 0x008fe4000ff3e0ff */
[----:B------:R-:W-:Y:S02]  /*02f0*/  UIADD3 UR4, UP0, UPT, UR4, 0x180, URZ ;  /* 0x0000018004047890 */ /* 0x000fe4000ff1e0ff */
[----:B------:R-:W-:Y:S02]  /*0300*/  UIADD3.X UR7, UPT, UPT, URZ, UR5, URZ, UP1, !UPT ;  /* 0x00000005ff077290 */ /* 0x000fe40008ffe4ff */
[----:B------:R-:W-:-:S07]  /*0310*/  UIADD3.X UR5, UPT, UPT, URZ, UR5, URZ, UP0, !UPT ;  /* 0x00000005ff057290 */ /* 0x000fce00087fe4ff */
[----:B------:R3:W-:Y:S02]  /*0320*/  UTMACCTL.PF [UR6] ;  /* 0x00000000060079b9 */ /* 0x0007e40008040000 */
[----:B------:R3:W-:Y:S02]  /*0330*/  UTMACCTL.PF [UR4] ;  /* 0x00000000040079b9 */ /* 0x0007e40008040000 */
[----:B---3--:R-:W-:Y:S01]  /*0340*/  NOP ;  /* 0x0000000000007918 */ /* 0x008fe20000000000 */
.L_x_5:
[----:B------:R-:W-:Y:S05]  /*0350*/  BSYNC.RECONVERGENT B0 ;  /* 0x0000000000007941 */ /* 0x000fea0003800200 */
.L_x_4:
[----:B------:R-:W-:Y:S04]  /*0360*/  BSSY.RECONVERGENT B0, `(.L_x_6) ;  /* 0x000000a000007945 */ /* 0x000fe80003800200 */
        /* <DEDUP_REMOVED lines=9> */
.L_x_7:
[----:B------:R-:W-:Y:S05]  /*0400*/  BSYNC.RECONVERGENT B0 ;  /* 0x0000000000007941 */ /* 0x000fea0003800200 */
.L_x_6:
[----:B------:R-:W3:Y:S01]  /*0410*/  LDCU.64 UR4, c[0x0][0x888] ;  /* 0x00011100ff0477ac */ /* 0x000ee20008000a00 */
[----:B------:R-:W-:Y:S02]  /*0420*/  UISETP.EQ.U32.AND UP1, UPT, UR8, URZ, UPT ;  /* 0x000000ff0800728c */ /* 0x000fe4000bf22070 */
[----:B------:R-:W-:Y:S02]  /*0430*/  UPLOP3.LUT UP3, UPT, UPT, UPT, UPT, 0x80, 0x8 ;  /* 0x000000000008789c */ /* 0x000fe40003f6f070 */
[----:B---3--:R-:W-:-:S04]  /*0440*/  UISETP.NE.U32.AND UP0, UPT, UR4, URZ, UPT ;  /* 0x000000ff0400728c */ /* 0x008fc8000bf05070 */
[----:B------:R-:W-:-:S04]  /*0450*/  UISETP.NE.AND.EX UP0, UPT, UR5, URZ, UPT, UP0 ;  /* 0x000000ff0500728c */ /* 0x000fc8000bf05300 */
[----:B------:R-:W-:-:S04]  /*0460*/  UISETP.EQ.OR.EX UP2, UPT, UR9, URZ, !UP0, UP1 ;  /* 0x000000ff0900728c */ /* 0x000fc8000c742710 */
[----:B------:R-:W-:-:S05]  /*0470*/  UP2UR UR60, UPR, URZ, 0x4 ;  /* 0x00000004ff3c7883 */ /* 0x000fca0008000000 */
[----:B------:R-:W-:Y:S07]  /*0480*/  BRA.U !UP2, `(.L_x_8) ;  /* 0x000000010a207547 */ /* 0x000fee000b800000 */
[----:B------:R-:W-:Y:S01]  /*0490*/  UISETP.NE.U32.AND UP1, UPT, UR8, URZ, UPT ;  /* 0x000000ff0800728c */ /* 0x000fe2000bf25070 */
[----:B-----5:R-:W-:Y:S01]  /*04a0*/  FSETP.NEU.AND P0, PT, R71, RZ, PT ;  /* 0x000000ff4700720b */ /* 0x020fe20003f0d000 */
[----:B------:R-:W-:Y:S02]  /*04b0*/  USEL UR4, URZ, 0xffffffff, UP0 ;  /* 0xffffffffff047887 */ /* 0x000fe40008000000 */
[----:B------:R-:W-:-:S10]  /*04c0*/  UISETP.NE.AND.EX UP1, UPT, UR9, URZ, UPT, UP1 ;  /* 0x000000ff0900728c */ /* 0x000fd4000bf25310 */
[----:B------:R-:W-:Y:S01]  /*04d0*/  VOTEU.ANY UP0, P0 ;  /* 0x0000000000ff7886 */ /* 0x000fe20000000100 */
[----:B------:R-:W-:-:S04]  /*04e0*/  @!UP1 USEL UR4, URZ, 0xffffffff, UP0 ;  /* 0xffffffffff049887 */ /* 0x000fc80008000000 */
[----:B------:R-:W-:-:S04]  /*04f0*/  ULOP3.LUT UR4, UR4, 0x1, URZ, 0xc0, !UPT ;  /* 0x0000000104047892 */ /* 0x000fc8000f8ec0ff */
[----:B------:R-:W-:-:S11]  /*0500*/  UISETP.NE.U32.AND UP3, UPT, UR4, 0x1, UPT ;  /* 0x000000010400788c */ /* 0x000fd6000bf65070 */
.L_x_8:
[----:B------:R-:W3:Y:S01]  /*0510*/  SHFL.IDX PT, R0, R142, RZ, 0x1f ;  /* 0x00001fff8e007589 */ /* 0x000ee200000e0000 */
[----:B------:R-:W-:-:S04]  /*0520*/  UISETP.NE.AND UP0, UPT, UR13, 0x2, UPT ;  /* 0x000000020d00788c */ /* 0x000fc8000bf05270 */
[----:B------:R-:W-:Y:S02]  /*0530*/  UISETP.EQ.AND UP1, UPT, UR27, URZ, !UP0 ;  /* 0x000000ff1b00728c */ /* 0x000fe4000c722270 */
[----:B------:R-:W-:-:S04]  /*0540*/  USEL UR34, URZ, 0x1, UP0 ;  /* 0x00000001ff227887 */ /* 0x000fc80008000000 */
[----:B------:R-:W-:Y:S02]  /*0550*/  PLOP3.LUT P3, PT, P1, PT, UP1, 0x80, 0x8 ;  /* 0x000000000008781c */ /* 0x000fe40000f6f018 */
[----:B---3--:R-:W-:-:S13]  /*0560*/  ISETP.NE.AND P0, PT, R0, RZ, PT ;  /* 0x000000ff0000720c */ /* 0x008fda0003f05270 */
[----:B------:R-:W-:Y:S05]  /*0570*/  @P0 BRA `(.L_x_9) ;  /* 0x0000000000580947 */ /* 0x000fea0003800000 */
[----:B------:R-:W3:Y:S01]  /*0580*/  S2UR UR5, SR_CgaCtaId ;  /* 0x00000000000579c3 */ /* 0x000ee20000008800 */
[----:B------:R-:W-:Y:S01]  /*0590*/  UMOV UR4, 0x400 ;  /* 0x0000040000047882 */ /* 0x000fe20000000000 */
[----:B------:R-:W-:Y:S01]  /*05a0*/  UMOV UR8, 0x1 ;  /* 0x0000000100087882 */ /* 0x000fe20000000000 */
[----:B------:R-:W-:Y:S01]  /*05b0*/  UMOV UR6, 0x2 ;  /* 0x0000000200067882 */ /* 0x000fe20000000000 */
[----:B------:R-:W-:-:S04]  /*05c0*/  UIADD3 UR8, UPT, UPT, -UR8, 0x100000, URZ ;  /* 0x0010000008087890 */ /* 0x000fc8000fffe1ff */
[----:B------:R-:W-:Y:S02]  /*05d0*/  USHF.L.U32 UR9, UR8, 0xb, URZ ;  /* 0x0000000b08097899 */ /* 0x000fe400080006ff */
[----:B------:R-:W-:Y:S02]  /*05e0*/  USHF.L.U32 UR8, UR8, 0x1, URZ ;  /* 0x0000000108087899 */ /* 0x000fe400080006ff */
[----:B------:R-:W-:-:S04]  /*05f0*/  UIADD3 UR6, UPT, UPT, -UR6, 0x100000, URZ ;  /* 0x0010000006067890 */ /* 0x000fc8000fffe1ff */
[----:B------:R-:W-:Y:S02]  /*0600*/  USHF.L.U32 UR7, UR6, 0xb, URZ ;  /* 0x0000000b06077899 */ /* 0x000fe400080006ff */
[----:B------:R-:W-:Y:S01]  /*0610*/  USHF.L.U32 UR6, UR6, 0x1, URZ ;  /* 0x0000000106067899 */ /* 0x000fe200080006ff */
[----:B------:R-:W-:Y:S01]  /*0620*/  ELECT P0, URZ, PT ;  /* 0x0000000000ff782f */ /* 0x000fe20003800000 */
[----:B---3--:R-:W-:Y:S01]  /*0630*/  ULEA UR4, UR5, UR4, 0x18 ;  /* 0x0000000405047291 */ /* 0x008fe2000f8ec0ff */
[----:B------:R-:W3:Y:S11]  /*0640*/  FENCE.VIEW.ASYNC.S ;  /* 0x00000000000073c6 */ /* 0x000ef60000000000 */
[----:B---3--:R3:W4:Y:S01]  /*0650*/  SYNCS.EXCH.64 URZ, [UR4], UR8 ;  /* 0x0000000804ff75b2 */ /* 0x0087220008000100 */
[----:B------:R3:W1:Y:S01]  /*0660*/  SYNCS.EXCH.64 URZ, [UR4+0x20], UR6 ;  /* 0x0000200604ff75b2 */ /* 0x0006620008000100 */
[----:B------:R3:W1:Y:S01]  /*0670*/  SYNCS.EXCH.64 URZ, [UR4+0x8], UR8 ;  /* 0x0000080804ff75b2 */ /* 0x0006620008000100 */
[----:B------:R3:W1:Y:S01]  /*0680*/  SYNCS.EXCH.64 URZ, [UR4+0x28], UR6 ;  /* 0x0000280604ff75b2 */ /* 0x0006620008000100 */
[----:B------:R3:W1:Y:S01]  /*0690*/  SYNCS.EXCH.64 URZ, [UR4+0x10], UR8 ;  /* 0x0000100804ff75b2 */ /* 0x0006620008000100 */
[----:B------:R3:W1:Y:S01]  /*06a0*/  SYNCS.EXCH.64 URZ, [UR4+0x30], UR6 ;  /* 0x0000300604ff75b2 */ /* 0x0006620008000100 */
[----:B------:R3:W1:Y:S01]  /*06b0*/  SYNCS.EXCH.64 URZ, [UR4+0x18], UR8 ;  /* 0x0000180804ff75b2 */ /* 0x0006620008000100 */
[----:B------:R3:W1:Y:S01]  /*06c0*/  SYNCS.EXCH.64 URZ, [UR4+0x38], UR6 ;  /* 0x0000380604ff75b2 */ /* 0x0006620008000100 */
[----:B------:R-:W-:Y:S01]  /*06d0*/  NOP ;  /* 0x0000000000007918 */ /* 0x000fe20000000000 */
.L_x_9:
[----:B------:R-:W2:Y:S01]  /*06e0*/  SHFL.IDX PT, R0, R142, RZ, 0x1f ;  /* 0x00001fff8e007589 */ /* 0x000ea200000e0000 */
[----:B------:R-:W-:Y:S01]  /*06f0*/  NOP ;  /* 0x0000000000007918 */ /* 0x000fe20000000000 */
[----:B--2---:R-:W-:-:S13]  /*0700*/  ISETP.NE.AND P0, PT, R0, 0x1, PT ;  /* 0x000000010000780c */ /* 0x004fda0003f05270 */
[----:B------:R-:W-:Y:S05]  /*0710*/  @P0 BRA `(.L_x_10) ;  /* 0x0000000000400947 */ /* 0x000fea0003800000 */
[----:B------:R-:W2:Y:S01]  /*0720*/  S2UR UR5, SR_CgaCtaId ;  /* 0x00000000000579c3 */ /* 0x000ea20000008800 */
[----:B---3--:R-:W-:Y:S01]  /*0730*/  UMOV UR4, 0x400 ;  /* 0x0000040000047882 */ /* 0x008fe20000000000 */
        /* <DEDUP_REMOVED lines=9> */
[----:B--2---:R-:W-:Y:S01]  /*07d0*/  ULEA UR4, UR5, UR4, 0x18 ;  /* 0x0000000405047291 */ /* 0x004fe2000f8ec0ff */
[----:B------:R-:W2:Y:S11]  /*07e0*/  FENCE.VIEW.ASYNC.S ;  /* 0x00000000000073c6 */ /* 0x000eb60000000000 */
[----:B--2---:R2:W3:Y:S01]  /*07f0*/  SYNCS.EXCH.64 URZ, [UR4+0x40], UR8 ;  /* 0x0000400804ff75b2 */ /* 0x0044e20008000100 */
[----:B------:R2:W1:Y:S01]  /*0800*/  SYNCS.EXCH.64 URZ, [UR4+0x48], UR6 ;  /* 0x0000480604ff75b2 */ /* 0x0004620008000100 */
[----:B------:R-:W-:Y:S01]  /*0810*/  NOP ;  /* 0x0000000000007918 */ /* 0x000fe20000000000 */
.L_x_10:
[----:B------:R-:W4:Y:S01]  /*0820*/  SHFL.IDX PT, R0, R142, RZ, 0x1f ;  /* 0x00001fff8e007589 */ /* 0x000f2200000e0000 */
[----:B------:R-:W-:Y:S01]  /*0830*/  NOP ;  /* 0x0000000000007918 */ /* 0x000fe20000000000 */
[----:B----4-:R-:W-:-:S13]  /*0840*/  ISETP.NE.AND P0, PT, R0, 0x3, PT ;  /* 0x000000030000780c */ /* 0x010fda0003f05270 */
[----:B------:R-:W-:Y:S05]  /*0850*/  @P0 BRA `(.L_x_11) ;  /* 0x0000000000300947 */ /* 0x000fea0003800000 */
[----:B------:R-:W4:Y:S01]  /*0860*/  S2UR UR5, SR_CgaCtaId ;  /* 0x00000000000579c3 */ /* 0x000f220000008800 */
[----:B--23--:R-:W-:Y:S01]  /*0870*/  UMOV UR6, 0x400 ;  /* 0x0000040000067882 */ /* 0x00cfe20000000000 */
[----:B------:R-:W-:Y:S01]  /*0880*/  UMOV UR4, 0x20 ;  /* 0x0000002000047882 */ /* 0x000fe20000000000 */
[----:B------:R-:W-:Y:S01]  /*0890*/  ELECT P0, URZ, PT ;  /* 0x0000000000ff782f */ /* 0x000fe20003800000 */
[----:B----4-:R-:W-:Y:S02]  /*08a0*/  ULEA UR6, UR5, UR6, 0x18 ;  /* 0x0000000605067291 */ /* 0x010fe4000f8ec0ff */
[----:B------:R-:W-:-:S04]  /*08b0*/  UIADD3 UR4, UPT, UPT, -UR4, 0x100000, URZ ;  /* 0x0010000004047890 */ /* 0x000fc8000fffe1ff */
[----:B------:R-:W-:Y:S02]  /*08c0*/  USHF.L.U32 UR5, UR4, 0xb, URZ ;  /* 0x0000000b04057899 */ /* 0x000fe400080006ff */
[----:B------:R-:W-:Y:S01]  /*08d0*/  USHF.L.U32 UR4, UR4, 0x1, URZ ;  /* 0x0000000104047899 */ /* 0x000fe200080006ff */
[----:B------:R-:W2:Y:S11]  /*08e0*/  FENCE.VIEW.ASYNC.S ;  /* 0x00000000000073c6 */ /* 0x000eb60000000000 */
[----:B--2---:R4:W2:Y:S01]  /*08f0*/  SYNCS.EXCH.64 URZ, [UR6+0x50], UR4 ;  /* 0x0000500406ff75b2 */ /* 0x0048a20008000100 */
[----:B------:R4:W3:Y:S02]  /*0900*/  SYNCS.EXCH.64 URZ, [UR6+0x58], UR4 ;  /* 0x0000580406ff75b2 */ /* 0x0008e40008000100 */
[----:B----4-:R-:W-:Y:S01]  /*0910*/  NOP ;  /* 0x0000000000007918 */ /* 0x010fe20000000000 */
.L_x_11:
[----:B------:R-:W4:Y:S01]  /*0920*/  SHFL.IDX PT, R0, R142, RZ, 0x1f ;  /* 0x00001fff8e007589 */ /* 0x000f2200000e0000 */
[----:B------:R-:W-:Y:S01]  /*0930*/  NOP ;  /* 0x0000000000007918 */ /* 0x000fe20000000000 */
[----:B----4-:R-:W-:-:S13]  /*0940*/  ISETP.NE.AND P0, PT, R0, 0x4, PT ;  /* 0x000000040000780c */ /* 0x010fda0003f05270 */
[----:B------:R-:W-:Y:S05]  /*0950*/  @P0 BRA `(.L_x_12) ;  /* 0x00000000004c0947 */ /* 0x000fea0003800000 */
[----:B------:R-:W4:Y:S01]  /*0960*/  S2UR UR5, SR_CgaCtaId ;  /* 0x00000000000579c3 */ /* 0x000f220000008800 */
[----:B--23--:R-:W-:Y:S01]  /*0970*/  UMOV UR4, 0x3a0 ;  /* 0x000003a000047882 */ /* 0x00cfe20000000000 */
[----:B------:R-:W-:Y:S01]  /*0980*/  UMOV UR6, 0x400 ;  /* 0x0000040000067882 */ /* 0x000fe20000000000 */
[----:B------:R-:W-:Y:S01]  /*0990*/  USEL UR4, UR4, 0x320, UP3 ;  /* 0x0000032004047887 */ /* 0x000fe20009800000 */
[----:B------:R-:W-:Y:S01]  /*09a0*/  UMOV UR8, 0x1 ;  /* 0x0000000100087882 */ /* 0x000fe20000000000 */
[----:B------:R-:W-:Y:S01]  /*09b0*/  ELECT P0, URZ, PT ;  /* 0x0000000000ff782f */ /* 0x000fe20003800000 */
[----:B------:R-:W-:-:S04]  /*09c0*/  UIADD3 UR8, UPT, UPT, -UR8, 0x100000, URZ ;  /* 0x0010000008087890 */ /* 0x000fc8000fffe1ff */
[----:B------:R-:W-:Y:S02]  /*09d0*/  USHF.L.U32 UR9, UR8, 0xb, URZ ;  /* 0x0000000b08097899 */ /* 0x000fe400080006ff */
[----:B------:R-:W-:Y:S02]  /*09e0*/  USHF.L.U32 UR8, UR8, 0x1, URZ ;  /* 0x0000000108087899 */ /* 0x000fe400080006ff */
[----:B----4-:R-:W-:Y:S02]  /*09f0*/  ULEA UR6, UR5, UR6, 0x18 ;  /* 0x0000000605067291 */ /* 0x010fe4000f8ec0ff */
[----:B------:R-:W-:-:S04]  /*0a00*/  UIADD3 UR4, UPT, UPT, -UR4, 0x100000, URZ ;  /* 0x0010000004047890 */ /* 0x000fc8000fffe1ff */
[----:B------:R-:W-:Y:S02]  /*0a10*/  USHF.L.U32 UR5, UR4, 0xb, URZ ;  /* 0x0000000b04057899 */ /* 0x000fe400080006ff */
[----:B------:R-:W-:Y:S01]  /*0a20*/  USHF.L.U32 UR4, UR4, 0x1, URZ ;  /* 0x0000000104047899 */ /* 0x000fe200080006ff */
[----:B------:R-:W2:Y:S03]  /*0a30*/  FENCE.VIEW.ASYNC.S ;  /* 0x00000000000073c6 */ /* 0x000ea60000000000 */
[----:B--2---:R4:W2:Y:S08]  /*0a40*/  SYNCS.EXCH.64 URZ, [UR6+0x60], UR8 ;  /* 0x0000600806ff75b2 */ /* 0x0048b00008000100 */
[----:B------:R4:W3:Y:S01]  /*0a50*/  SYNCS.EXCH.64 URZ, [UR6+0x70], UR4 ;  /* 0x0000700406ff75b2 */ /* 0x0008e20008000100 */
[----:B------:R4:W1:Y:S01]  /*0a60*/  SYNCS.EXCH.64 URZ, [UR6+0x68], UR8 ;  /* 0x0000680806ff75b2 */ /* 0x0008620008000100 */
[----:B------:R4:W1:Y:S02]  /*0a70*/  SYNCS.EXCH.64 URZ, [UR6+0x78], UR4 ;  /* 0x0000780406ff75b2 */ /* 0x0008640008000100 */
[----:B----4-:R-:W-:Y:S01]  /*0a80*/  NOP ;  /* 0x0000000000007918 */ /* 0x010fe20000000000 */
.L_x_12:
[----:B------:R-:W4:Y:S01]  /*0a90*/  SHFL.IDX PT, R0, R142, RZ, 0x1f ;  /* 0x00001fff8e007589 */ /* 0x000f2200000e0000 */
[----:B------:R-:W-:Y:S01]  /*0aa0*/  NOP ;  /* 0x0000000000007918 */ /* 0x000fe20000000000 */
[----:B----4-:R-:W-:-:S13]  /*0ab0*/  ISETP.NE.AND P0, PT, R0, 0x5, PT ;  /* 0x000000050000780c */ /* 0x010fda0003f05270 */
[----:B------:R-:W-:Y:S05]  /*0ac0*/  @P0 BRA `(.L_x_13) ;  /* 0x0000000000580947 */ /* 0x000fea0003800000 */
[----:B------:R-:W4:Y:S01]  /*0ad0*/  S2UR UR5, SR_CgaCtaId ;  /* 0x00000000000579c3 */ /* 0x000f220000008800 */
[----:B--23--:R-:W-:Y:S01]  /*0ae0*/  UMOV UR4, 0x400 ;  /* 0x0000040000047882 */ /* 0x00cfe20000000000 */
        /* <DEDUP_REMOVED lines=9> */
[----:B----4-:R-:W-:Y:S01]  /*0b80*/  ULEA UR4, UR5, UR4, 0x18 ;  /* 0x0000000405047291 */ /* 0x010fe2000f8ec0ff */
[----:B------:R-:W2:Y:S11]  /*0b90*/  FENCE.VIEW.ASYNC.S ;  /* 0x00000000000073c6 */ /* 0x000eb60000000000 */
[----:B--2---:R4:W2:Y:S01]  /*0ba0*/  SYNCS.EXCH.64 URZ, [UR4+0x80], UR6 ;  /* 0x0000800604ff75b2 */ /* 0x0048a20008000100 */
[----:B------:R4:W3:Y:S01]  /*0bb0*/  SYNCS.EXCH.64 URZ, [UR4+0xa0], UR8 ;  /* 0x0000a00804ff75b2 */ /* 0x0008e20008000100 */
[----:B------:R4:W1:Y:S01]  /*0bc0*/  SYNCS.EXCH.64 URZ, [UR4+0x88], UR6 ;  /* 0x0000880604ff75b2 */ /* 0x0008620008000100 */
[----:B------:R4:W1:Y:S01]  /*0bd0*/  SYNCS.EXCH.64 URZ, [UR4+0xa8], UR8 ;  /* 0x0000a80804ff75b2 */ /* 0x0008620008000100 */
[----:B------:R4:W1:Y:S01]  /*0be0*/  SYNCS.EXCH.64 URZ, [UR4+0x90], UR6 ;  /* 0x0000900604ff75b2 */ /* 0x0008620008000100 */
[----:B------:R4:W1:Y:S01]  /*0bf0*/  SYNCS.EXCH.64 URZ, [UR4+0xb0], UR8 ;  /* 0x0000b00804ff75b2 */ /* 0x0008620008000100 */
[----:B------:R4:W1:Y:S01]  /*0c00*/  SYNCS.EXCH.64 URZ, [UR4+0x98], UR6 ;  /* 0x0000980604ff75b2 */ /* 0x0008620008000100 */
[----:B------:R4:W1:Y:S02]  /*0c10*/  SYNCS.EXCH.64 URZ, [UR4+0xb8], UR8 ;  /* 0x0000b80804ff75b2 */ /* 0x0008640008000100 */
[----:B----4-:R-:W-:Y:S01]  /*0c20*/  NOP ;  /* 0x0000000000007918 */ /* 0x010fe20000000000 */
.L_x_13:
[----:B------:R-:W4:Y:S01]  /*0c30*/  SHFL.IDX PT, R0, R142, RZ, 0x1f ;  /* 0x00001fff8e007589 */ /* 0x000f2200000e0000 */
[----:B------:R-:W-:Y:S01]  /*0c40*/  ISETP.NE.OR P1, PT, RZ, UR13, !P1 ;  /* 0x0000000dff007c0c */ /* 0x000fe2000cf25670 */
[----:B------:R-:W-:Y:S01]  /*0c50*/  NOP ;  /* 0x0000000000007918 */ /* 0x000fe20000000000 */
[----:B----4-:R-:W-:-:S13]  /*0c60*/  ISETP.NE.AND P0, PT, R0, 0x3, PT ;  /* 0x000000030000780c */ /* 0x010fda0003f05270 */
[----:B------:R-:W-:Y:S05]  /*0c70*/  @P0 BRA `(.L_x_14) ;  /* 0x0000000000380947 */ /* 0x000fea0003800000 */
[----:B------:R-:W4:Y:S01]  /*0c80*/  S2UR UR5, SR_CgaCtaId ;  /* 0x00000000000579c3 */ /* 0x000f220000008800 */
[----:B--23--:R-:W-:Y:S01]  /*0c90*/  UMOV UR4, 0x400 ;  /* 0x0000040000047882 */ /* 0x00cfe20000000000 */
[----:B------:R-:W-:Y:S01]  /*0ca0*/  UMOV UR6, 0x20 ;  /* 0x0000002000067882 */ /* 0x000fe20000000000 */
[----:B------:R-:W-:Y:S01]  /*0cb0*/  ELECT P0, URZ, PT ;  /* 0x0000000000ff782f */ /* 0x000fe20003800000 */
[----:B------:R-:W-:-:S04]  /*0cc0*/  UIADD3 UR6, UPT, UPT, -UR6, 0x100000, URZ ;  /* 0x0010000006067890 */ /* 0x000fc8000fffe1ff */
[----:B------:R-:W-:Y:S02]  /*0cd0*/  USHF.L.U32 UR7, UR6, 0xb, URZ ;  /* 0x0000000b06077899 */ /* 0x000fe400080006ff */
[----:B------:R-:W-:Y:S02]  /*0ce0*/  USHF.L.U32 UR6, UR6, 0x1, URZ ;  /* 0x0000000106067899 */ /* 0x000fe400080006ff */
[----:B----4-:R-:W-:Y:S01]  /*0cf0*/  ULEA UR4, UR5, UR4, 0x18 ;  /* 0x0000000405047291 */ /* 0x010fe2000f8ec0ff */
[----:B------:R-:W2:Y:S11]  /*0d00*/  FENCE.VIEW.ASYNC.S ;  /* 0x00000000000073c6 */ /* 0x000eb60000000000 */
[----:B--2---:R4:W2:Y:S01]  /*0d10*/  SYNCS.EXCH.64 URZ, [UR4+0xc0], UR6 ;  /* 0x0000c00604ff75b2 */ /* 0x0048a20008000100 */
[----:B------:R4:W3:Y:S01]  /*0d20*/  SYNCS.EXCH.64 URZ, [UR4+0xd0], UR6 ;  /* 0x0000d00604ff75b2 */ /* 0x0008e20008000100 */
[----:B------:R4:W1:Y:S01]  /*0d30*/  SYNCS.EXCH.64 URZ, [UR4+0xc8], UR6 ;  /* 0x0000c80604ff75b2 */ /* 0x0008620008000100 */
[----:B------:R4:W1:Y:S02]  /*0d40*/  SYNCS.EXCH.64 URZ, [UR4+0xd8], UR6 ;  /* 0x0000d80604ff75b2 */ /* 0x0008640008000100 */
[----:B----4-:R-:W-:Y:S01]  /*0d50*/  NOP ;  /* 0x0000000000007918 */ /* 0x010fe20000000000 */
.L_x_14:
[----:B--23--:R-:W2:Y:S01]  /*0d60*/  S2UR UR7, SR_CgaCtaId ;  /* 0x00000000000779c3 */ /* 0x00cea20000008800 */
[----:B------:R-:W-:Y:S01]  /*0d70*/  VOTEU.ALL UP0, P1 ;  /* 0x0000000000ff7886 */ /* 0x000fe20000800000 */
[----:B------:R-:W-:Y:S01]  /*0d80*/  UMOV UR4, 0x20 ;  /* 0x0000002000047882 */ /* 0x000fe20000000000 */
[----:B------:R-:W-:Y:S01]  /*0d90*/  NOP ;  /* 0x0000000000007918 */ /* 0x000fe20000000000 */
[----:B------:R-:W-:Y:S01]  /*0da0*/  LOP3.LUT R0, R131, 0x1f, RZ, 0xc0, !PT ;  /* 0x0000001f83007812 */ /* 0x000fe200078ec0ff */
[----:B------:R-:W-:Y:S01]  /*0db0*/  UISETP.NE.AND UP4, UPT, UR13, URZ, UPT ;  /* 0x000000ff0d00728c */ /* 0x000fe2000bf85270 */
[----:B------:R-:W-:Y:S01]  /*0dc0*/  @!UP0 UMOV UR6, 0x400 ;  /* 0x0000040000068882 */ /* 0x000fe20000000000 */
[----:B------:R-:W-:-:S04]  /*0dd0*/  @!UP0 UIADD3 UR4, UPT, UPT, -UR4, 0x100000, URZ ;  /* 0x0010000004048890 */ /* 0x000fc8000fffe1ff */
[----:B------:R-:W-:Y:S02]  /*0de0*/  @!UP0 USHF.L.U32 UR5, UR4, 0xb, URZ ;  /* 0x0000000b04058899 */ /* 0x000fe400080006ff */
[----:B------:R-:W-:Y:S02]  /*0df0*/  @!UP0 USHF.L.U32 UR4, UR4, 0x1, URZ ;  /* 0x0000000104048899 */ /* 0x000fe400080006ff */
[----:B--2---:R-:W-:Y:S01]  /*0e00*/  @!UP0 ULEA UR6, UR7, UR6, 0x18 ;  /* 0x0000000607068291 */ /* 0x004fe2000f8ec0ff */
[----:B------:R-:W2:Y:S01]  /*0e10*/  LDCU UR7, c[0x0][0x36c] ;  /* 0x00006d80ff0777ac */ /* 0x000ea20008000800 */
[----:B------:R-:W-:Y:S01]  /*0e20*/  VOTEU.ALL UP0, P1 ;  /* 0x0000000000ff7886 */ /* 0x000fe20000800000 */
[----:B------:R-:W3:Y:S09]  /*0e30*/  FENCE.VIEW.ASYNC.S ;  /* 0x00000000000073c6 */ /* 0x000ef20000000000 */
[----:B---3--:R3:W4:Y:S01]  /*0e40*/  @!UP0 SYNCS.EXCH.64 URZ, [UR6+0xe0], UR4 ;  /* 0x0000e00406ff85b2 */ /* 0x0087220008000100 */
[----:B--2---:R-:W-:-:S09]  /*0e50*/  UISETP.EQ.U32.AND UP5, UPT, UR7, 0x1, UPT ;  /* 0x000000010700788c */ /* 0x004fd2000bfa2070 */
[----:B---3--:R-:W-:Y:S05]  /*0e60*/  BRA.U !UP5, `(.L_x_15) ;  /* 0x000000010d087547 */ /* 0x008fea000b800000 */
[----:B-1--4-:R-:W-:Y:S01]  /*0e70*/  UCGABAR_ARV ;  /* 0x00000000000079c7 */ /* 0x012fe20008000000 */
[----:B------:R-:W-:Y:S05]  /*0e80*/  BRA `(.L_x_16) ;  /* 0x0000000000047947 */ /* 0x000fea0003800000 */
.L_x_15:
[----:B-1--4-:R-:W-:Y:S01]  /*0e90*/  NOP ;  /* 0x0000000000007918 */ /* 0x012fe20000000000 */
.L_x_16:
[----:B------:R-:W1:Y:S01]  /*0ea0*/  S2UR UR19, SR_CTAID.X ;  /* 0x00000000001379c3 */ /* 0x000e620000002500 */
[----:B------:R-:W-:-:S05]  /*0eb0*/  CS2R.32 R3, SR_CgaSize ;  /* 0x0000000000037805 */ /* 0x000fca0000008a00 */
[----:B------:R-:W-:-:S05]  /*0ec0*/  IMAD R3, R3, -0xa0, RZ ;  /* 0xffffff6003037824 */ /* 0x000fca00078e02ff */
[----:B------:R-:W-:-:S14]  /*0ed0*/  R2UR UR5, R3 ;  /* 0x00000000030572ca */ /* 0x000fdc00000e0000 */
[----:B------:R-:W2:Y:S01]  /*0ee0*/  LDCU UR5, c[0x0][UR5+0x2b0] ;  /* 0x00005600050577ac */ /* 0x000ea20008000800 */
[----:B------:R-:W-:-:S05]  /*0ef0*/  CS2R.32 R3, SR_CgaSize ;  /* 0x0000000000037805 */ /* 0x000fca0000008a00 */
[----:B------:R-:W-:-:S05]  /*0f00*/  IMAD R3, R3, -0xa0, RZ ;  /* 0xffffff6003037824 */ /* 0x000fca00078e02ff */
[----:B------:R-:W-:-:S14]  /*0f10*/  R2UR UR4, R3 ;  /* 0x00000000030472ca */ /* 0x000fdc00000e0000 */
[----:B------:R-:W3:Y:S01]  /*0f20*/  LDCU UR4, c[0x0][UR4+0x2b4] ;  /* 0x00005680040477ac */ /* 0x000ee20008000800 */
[----:B------:R-:W4:Y:S01]  /*0f30*/  S2UR UR7, SR_CTAID.Y ;  /* 0x00000000000779c3 */ /* 0x000f220000002600 */
[----:B------:R-:W3:Y:S01]  /*0f40*/  LDCU UR18, c[0x0][0xb24] ;  /* 0x00016480ff1277ac */ /* 0x000ee20008000800 */
[----:B------:R-:W-:-:S05]  /*0f50*/  CS2R.32 R3, SR_CgaSize ;  /* 0x0000000000037805 */ /* 0x000fca0000008a00 */
[----:B------:R-:W-:-:S05]  /*0f60*/  IMAD R3, R3, -0xa0, RZ ;  /* 0xffffff6003037824 */ /* 0x000fca00078e02ff */
[----:B------:R-:W-:-:S14]  /*0f70*/  R2UR UR58, R3 ;  /* 0x00000000033a72ca */ /* 0x000fdc00000e0000 */
[----:B------:R-:W3:Y:S01]  /*0f80*/  LDCU UR58, c[0x0][UR58+0x2a0] ;  /* 0x000054003a3a77ac */ /* 0x000ee20008000800 */
[----:B------:R-:W3:Y:S01]  /*0f90*/  S2UR UR8, SR_CgaCtaId ;  /* 0x00000000000879c3 */ /* 0x000ee20000008800 */
[----:B------:R-:W-:-:S05]  /*0fa0*/  CS2R.32 R3, SR_CgaSize ;  /* 0x0000000000037805 */ /* 0x000fca0000008a00 */
[----:B------:R-:W-:-:S05]  /*0fb0*/  IMAD R3, R3, -0xa0, RZ ;  /* 0xffffff6003037824 */ /* 0x000fca00078e02ff */
[----:B------:R-:W-:-:S14]  /*0fc0*/  R2UR UR55, R3 ;  /* 0x00000000033772ca */ /* 0x000fdc00000e0000 */
[----:B------:R-:W3:Y:S01]  /*0fd0*/  LDCU UR55, c[0x0][UR55+0x2a4] ;  /* 0x00005480373777ac */ /* 0x000ee20008000800 */
[----:B------:R-:W-:Y:S01]  /*0fe0*/  UISETP.GT.U32.AND UP0, UPT, UR27, 0xffff, UPT ;  /* 0x0000ffff1b00788c */ /* 0x000fe2000bf04070 */
[----:B------:R-:W-:Y:S01]  /*0ff0*/  UMOV UR30, 0x5 ;  /* 0x00000005001e7882 */ /* 0x000fe20000000000 */
[----:B-1----:R-:W-:Y:S01]  /*1000*/  I2FP.F32.U32 R3, UR19 ;  /* 0x0000001300037c45 */ /* 0x002fe20008201000 */
[----:B------:R-:W1:Y:S01]  /*1010*/  S2UR UR36, SR_CTAID.Z ;  /* 0x00000000002479c3 */ /* 0x000e620000002700 */
[----:B------:R-:W1:Y:S03]  /*1020*/  LDCU UR40, c[0x0][0xb24] ;  /* 0x00016480ff2877ac */ /* 0x000e660008000800 */
[----:B--2---:R-:W-:Y:S01]  /*1030*/  FMUL R3, R3, UR5 ;  /* 0x0000000503037c20 */ /* 0x004fe20008400000 */
[----:B------:R-:W-:Y:S01]  /*1040*/  USEL UR5, UR27, 0xffff, !UP0 ;  /* 0x0000ffff1b057887 */ /* 0x000fe2000c000000 */
[----:B----4-:R-:W-:Y:S01]  /*1050*/  I2FP.F32.U32 R2, UR7 ;  /* 0x0000000700027c45 */ /* 0x010fe20008201000 */
[----:B------:R-:W2:Y:S03]  /*1060*/  LDCU UR26, c[0x0][0xb30] ;  /* 0x00016600ff1a77ac */ /* 0x000ea60008000800 */
[----:B------:R-:W4:Y:S01]  /*1070*/  F2I.U32.TRUNC.NTZ R3, R3 ;  /* 0x0000000300037305 */ /* 0x000f22000020f000 */
[----:B---3--:R-:W-:Y:S01]  /*1080*/  FMUL R2, R2, UR4 ;  /* 0x0000000402027c20 */ /* 0x008fe20008400000 */
[----:B------:R-:W-:-:S02]  /*1090*/  ULOP3.LUT UR24, UR5, 0xffff, URZ, 0xc0, !UPT ;  /* 0x0000ffff05187892 */ /* 0x000fc4000f8ec0ff */
[----:B------:R-:W-:Y:S02]  /*10a0*/  USHF.L.U32 UR28, UR8, 0xa, URZ ;  /* 0x0000000a081c7899 */ /* 0x000fe400080006ff */
[----:B------:R-:W-:Y:S02]  /*10b0*/  UISETP.GE.AND UP2, UPT, UR18, 0x1, UPT ;  /* 0x000000011200788c */ /* 0x000fe4000bf46270 */
[----:B------:R-:W3:Y:S01]  /*10c0*/  F2I.U32.TRUNC.NTZ R2, R2 ;  /* 0x0000000200027305 */ /* 0x000ee2000020f000 */
[----:B------:R-:W-:Y:S01]  /*10d0*/  UMOV UR45, UR7 ;  /* 0x00000007002d7c82 */ /* 0x000fe20008000000 */
[----:B------:R-:W-:Y:S01]  /*10e0*/  UMOV UR46, UR19 ;  /* 0x00000013002e7c82 */ /* 0x000fe20008000000 */
[----:B----4-:R-:W-:Y:S02]  /*10f0*/  R2UR UR4, R3 ;  /* 0x00000000030472ca */ /* 0x010fe400000e0000 */
[----:B------:R-:W-:Y:S02]  /*1100*/  PRMT R3, RZ, 0x7610, R3 ;  /* 0x00007610ff037816 */ /* 0x000fe40000000003 */
[----:B---3--:R-:W-:-:S02]  /*1110*/  R2UR UR6, R2 ;  /* 0x00000000020672ca */ /* 0x008fc400000e0000 */
[----:B------:R-:W-:-:S07]  /*1120*/  PRMT R2, RZ, 0x7610, R2 ;  /* 0x00007610ff027816 */ /* 0x000fce0000000002 */
[----:B------:R-:W-:-:S04]  /*1130*/  UIADD3 UR5, UPT, UPT, -UR4, URZ, URZ ;  /* 0x000000ff04057290 */ /* 0x000fc8000fffe1ff */
[----:B------:R-:W-:Y:S02]  /*1140*/  UIMAD UR58, UR58, UR5, UR19 ;  /* 0x000000053a3a72a4 */ /* 0x000fe4000f8e0213 */
[----:B------:R-:W-:-:S04]  /*1150*/  UIADD3 UR4, UPT, UPT, -UR6, URZ, URZ ;  /* 0x000000ff06047290 */ /* 0x000fc8000fffe1ff */
[----:B------:R-:W-:Y:S01]  /*1160*/  UIMAD UR55, UR55, UR4, UR7 ;  /* 0x00000004373772a4 */ /* 0x000fe2000f8e0207 */
[----:B-12---:R-:W-:Y:S11]  /*1170*/  BRA.U UP4, `(.L_x_17) ;  /* 0x00000001043c7547 */ /* 0x006ff6000b800000 */
[----:B------:R-:W-:Y:S02]  /*1180*/  UISETP.GT.U32.AND UP0, UPT, UR58, 0x1, UPT ;  /* 0x000000013a00788c */ /* 0x000fe4000bf04070 */
[----:B------:R-:W-:Y:S02]  /*1190*/  ULOP3.LUT UR4, UR58, 0xfffffffe, URZ, 0xc0, !UPT ;  /* 0xfffffffe3a047892 */ /* 0x000fe4000f8ec0ff */
[----:B------:R-:W-:Y:S02]  /*11a0*/  UISETP.NE.AND UP1, UPT, UR55, URZ, UP0 ;  /* 0x000000ff3700728c */ /* 0x000fe40008725270 */
[----:B------:R-:W-:Y:S02]  /*11b0*/  UISETP.NE.AND UP0, UPT, UR55, 0x1, UP0 ;  /* 0x000000013700788c */ /* 0x000fe40008705270 */
[----:B------:R-:W-:Y:S02]  /*11c0*/  USEL UR7, URZ, 0x1, UP1 ;  /* 0x00000001ff077887 */ /* 0x000fe40008800000 */
[----:B------:R-:W-:-:S02]  /*11d0*/  USEL UR6, URZ, 0x4, UP0 ;  /* 0x00000004ff067887 */ /* 0x000fc40008000000 */
[----:B------:R-:W-:Y:S02]  /*11e0*/  USEL UR5, URZ, 0x2, UP1 ;  /* 0x00000002ff057887 */ /* 0x000fe40008800000 */
[----:B------:R-:W-:Y:S02]  /*11f0*/  ULEA UR4, UR55, UR4, 0x1 ;  /* 0x0000000437047291 */ /* 0x000fe4000f8e08ff */
[----:B------:R-:W-:Y:S02]  /*1200*/  USEL UR8, URZ, 0x8, UP0 ;  /* 0x00000008ff087887 */ /* 0x000fe40008000000 */
[----:B------:R-:W-:-:S03]  /*1210*/  UIADD3 UR5, UPT, UPT, UR5, UR6, UR7 ;  /* 0x0000000605057290 */ /* 0x000fc6000fffe007 */
[----:B------:R-:W-:Y:S01]  /*1220*/  UMOV UR6, 0x3 ;  /* 0x0000000300067882 */ /* 0x000fe20000000000 */
[----:B------:R-:W-:Y:S02]  /*1230*/  UIADD3 UR5, UPT, UPT, UR5, UR8, URZ ;  /* 0x0000000805057290 */ /* 0x000fe4000fffe0ff */
[----:B------:R-:W-:-:S04]  /*1240*/  USHF.L.U32 UR4, UR6, UR4, URZ ;  /* 0x0000000406047299 */ /* 0x000fc800080006ff */
[----:B------:R-:W-:Y:S02]  /*1250*/  MOV R3, UR5 ;  /* 0x0000000500037c02 */ /* 0x000fe40008000f00 */
[----:B------:R-:W-:Y:S02]  /*1260*/  MOV R2, UR4 ;  /* 0x0000000400027c02 */ /* 0x000fe40008000f00 */
.L_x_17:
[----:B------:R-:W-:Y:S05]  /*1270*/  BRA.U !UP2, `(.L_x_18) ;  /* 0x000000010ad07547 */ /* 0x000fea000b800000 */
[----:B------:R-:W1:Y:S01]  /*1280*/  LDCU.128 UR20, c[0x0][0xb10] ;  /* 0x00016200ff1477ac */ /* 0x000e620008000c00 */
[----:B------:R-:W2:Y:S01]  /*1290*/  LDCU UR12, c[0x0][0x370] ;  /* 0x00006e00ff0c77ac */ /* 0x000ea20008000800 */
[----:B------:R-:W3:Y:S01]  /*12a0*/  LDCU UR5, c[0x0][0x374] ;  /* 0x00006e80ff0577ac */ /* 0x000ee20008000800 */
[----:B------:R-:W4:Y:S01]  /*12b0*/  LDCU UR25, c[0x0][0xb0c] ;  /* 0x00016180ff1977ac */ /* 0x000f220008000800 */
[----:B------:R-:W4:Y:S01]  /*12c0*/  LDCU UR4, c[0x0][0xb20] ;  /* 0x00016400ff0477ac */ /* 0x000f220008000800 */
[----:B------:R-:W4:Y:S01]  /*12d0*/  LDCU.64 UR16, c[0x0][0xb28] ;  /* 0x00016500ff1077ac */ /* 0x000f220008000a00 */
[----:B-1----:R-:W-:Y:S02]  /*12e0*/  UISETP.NE.AND UP0, UPT, UR22, 0x1, UPT ;  /* 0x000000011600788c */ /* 0x002fe4000bf05270 */
[----:B---3--:R-:W-:Y:S02]  /*12f0*/  UIMAD.WIDE.U32 UR6, UR5, UR23, URZ ;  /* 0x00000017050672a5 */ /* 0x008fe4000f8e00ff */
[----:B--2---:R-:W-:-:S02]  /*1300*/  UIMAD.WIDE.U32 UR8, UR12, UR20, URZ ;  /* 0x000000140c0872a5 */ /* 0x004fc4000f8e00ff */
[----:B----4-:R-:W-:Y:S02]  /*1310*/  UISETP.NE.AND UP1, UPT, UR25, 0x1, UPT ;  /* 0x000000011900788c */ /* 0x010fe4000bf25270 */
[----:B------:R-:W-:Y:S01]  /*1320*/  UISETP.NE.AND UP2, UPT, UR18, 0x1, UPT ;  /* 0x000000011200788c */ /* 0x000fe2000bf45270 */
[----:B------:R-:W-:Y:S02]  /*1330*/  UMOV UR6, UR7 ;  /* 0x0000000700067c82 */ /* 0x000fe40008000000 */
[----:B------:R-:W-:Y:S01]  /*1340*/  UMOV UR8, UR9 ;  /* 0x0000000900087c82 */ /* 0x000fe20008000000 */
[----:B------:R-:W-:Y:S02]  /*1350*/  @UP0 USHF.R.U32.HI UR5, URZ, UR4, UR6 ;  /* 0x00000004ff050299 */ /* 0x000fe40008011606 */
[----:B------:R-:W-:Y:S02]  /*1360*/  UIMAD.WIDE.U32 UR14, UR45, UR23, URZ ;  /* 0x000000172d0e72a5 */ /* 0x000fe4000f8e00ff */
[----:B------:R-:W-:-:S02]  /*1370*/  UIMAD.WIDE.U32 UR6, UR5, UR16, URZ ;  /* 0x00000010050672a5 */ /* 0x000fc4000f8e00ff */
[----:B------:R-:W-:Y:S02]  /*1380*/  @UP1 USHF.R.U32.HI UR12, URZ, UR21, UR8 ;  /* 0x00000015ff0c1299 */ /* 0x000fe40008011608 */
[----:B------:R-:W-:Y:S02]  /*1390*/  UIMAD.WIDE.U32 UR10, UR19, UR20, URZ ;  /* 0x00000014130a72a5 */ /* 0x000fe4000f8e00ff */
[----:B------:R-:W-:Y:S01]  /*13a0*/  UIMAD.WIDE.U32 UR8, UR12, UR16, URZ ;  /* 0x000000100c0872a5 */ /* 0x000fe2000f8e00ff */
[----:B------:R-:W-:Y:S01]  /*13b0*/  UMOV UR14, UR15 ;  /* 0x0000000f000e7c82 */ /* 0x000fe20008000000 */
[----:B------:R-:W-:Y:S01]  /*13c0*/  UMOV UR6, UR7 ;  /* 0x0000000700067c82 */ /* 0x000fe20008000000 */
[----:B------:R-:W-:Y:S02]  /*13d0*/  USHF.R.U32.HI UR14, URZ, UR4, UR14 ;  /* 0x00000004ff0e7299 */ /* 0x000fe4000801160e */
[----:B------:R-:W-:Y:S01]  /*13e0*/  @UP2 USHF.R.U32.HI UR5, URZ, UR17, UR6 ;  /* 0x00000011ff052299 */ /* 0x000fe20008011606 */
[----:B------:R-:W-:-:S02]  /*13f0*/  UMOV UR10, UR11 ;  /* 0x0000000b000a7c82 */ /* 0x000fc40008000000 */
[----:B------:R-:W-:Y:S01]  /*1400*/  UMOV UR6, UR9 ;  /* 0x0000000900067c82 */ /* 0x000fe20008000000 */
[----:B------:R-:W-:Y:S02]  /*1410*/  USHF.R.U32.HI UR10, URZ, UR21, UR10 ;  /* 0x00000015ff0a7299 */ /* 0x000fe4000801160a */
[----:B------:R-:W-:Y:S02]  /*1420*/  @UP2 USHF.R.U32.HI UR12, URZ, UR17, UR6 ;  /* 0x00000011ff0c2299 */ /* 0x000fe40008011606 */
[----:B------:R-:W-:Y:S02]  /*1430*/  USEL UR4, UR45, UR14, !UP0 ;  /* 0x0000000e2d047287 */ /* 0x000fe4000c000000 */
[----:B------:R-:W-:Y:S02]  /*1440*/  UIMAD UR6, UR5, UR18, URZ ;  /* 0x00000012050672a4 */ /* 0x000fe4000f8e02ff */
[----:B------:R-:W-:Y:S02]  /*1450*/  USEL UR5, UR19, UR10, !UP1 ;  /* 0x0000000a13057287 */ /* 0x000fe4000c800000 */
[----:B------:R-:W-:-:S02]  /*1460*/  UIMAD UR8, UR12, UR18, URZ ;  /* 0x000000120c0872a4 */ /* 0x000fc4000f8e02ff */
[----:B------:R-:W-:Y:S02]  /*1470*/  UISETP.GE.AND UP0, UPT, UR4, UR6, UPT ;  /* 0x000000060400728c */ /* 0x000fe4000bf06270 */
[----:B------:R-:W-:Y:S02]  /*1480*/  UIMAD.WIDE.U32 UR6, UR4, UR16, URZ ;  /* 0x00000010040672a5 */ /* 0x000fe4000f8e00ff */
[----:B------:R-:W-:Y:S02]  /*1490*/  UISETP.GE.OR UP0, UPT, UR5, UR8, UP0 ;  /* 0x000000080500728c */ /* 0x000fe40008706670 */
[----:B------:R-:W-:Y:S02]  /*14a0*/  UIMAD.WIDE.U32 UR8, UR5, UR16, URZ ;  /* 0x00000010050872a5 */ /* 0x000fe4000f8e00ff */
[----:B------:R-:W-:Y:S02]  /*14b0*/  USHF.R.U32.HI UR7, URZ, UR17, UR7 ;  /* 0x00000011ff077299 */ /* 0x000fe40008011607 */
[----:B------:R-:W-:-:S02]  /*14c0*/  UIADD3 UR10, UPT, UPT, -UR4, URZ, URZ ;  /* 0x000000ff040a7290 */ /* 0x000fc4000fffe1ff */
[----:B------:R-:W-:Y:S02]  /*14d0*/  USEL UR7, UR4, UR7, !UP2 ;  /* 0x0000000704077287 */ /* 0x000fe4000d000000 */
[----:B------:R-:W-:Y:S01]  /*14e0*/  UIADD3 UR46, UPT, UPT, -UR5, URZ, URZ ;  /* 0x000000ff052e7290 */ /* 0x000fe2000fffe1ff */
[----:B------:R-:W-:Y:S01]  /*14f0*/  @!UP0 UMOV UR6, UR9 ;  /* 0x0000000900068c82 */ /* 0x000fe20008000000 */
[----:B------:R-:W-:Y:S02]  /*1500*/  UIADD3 UR8, UPT, UPT, -UR7, URZ, URZ ;  /* 0x000000ff07087290 */ /* 0x000fe4000fffe1ff */
[----:B------:R-:W-:Y:S02]  /*1510*/  @!UP0 USHF.R.U32.HI UR6, URZ, UR17, UR6 ;  /* 0x00000011ff068299 */ /* 0x000fe40008011606 */
[----:B------:R-:W-:Y:S02]  /*1520*/  UIMAD UR8, UR18, UR8, UR4 ;  /* 0x00000008120872a4 */ /* 0x000fe4000f8e0204 */
[----:B------:R-:W-:-:S02]  /*1530*/  @!UP0 USEL UR6, UR5, UR6, !UP2 ;  /* 0x0000000605068287 */ /* 0x000fc4000d000000 */
[----:B------:R-:W-:Y:S02]  /*1540*/  UIMAD UR45, UR22, UR10, UR45 ;  /* 0x0000000a162d72a4 */ /* 0x000fe4000f8e022d */
[----:B------:R-:W-:Y:S02]  /*1550*/  @!UP0 UIADD3 UR7, UPT, UPT, UR7, -UR6, URZ ;  /* 0x8000000607078290 */ /* 0x000fe4000fffe0ff */
[----:B------:R-:W-:Y:S02]  /*1560*/  @!UP0 UIMAD UR6, UR8, UR12, UR6 ;  /* 0x0000000c080682a4 */ /* 0x000fe4000f8e0206 */
[----:B------:R-:W-:Y:S02]  /*1570*/  @!UP0 UIMAD UR4, UR7, UR18, UR5 ;  /* 0x00000012070482a4 */ /* 0x000fe4000f8e0205 */
[----:B------:R-:W-:Y:S02]  /*1580*/  UIMAD UR46, UR25, UR46, UR19 ;  /* 0x0000002e192e72a4 */ /* 0x000fe4000f8e0213 */
[----:B------:R-:W-:Y:S01]  /*1590*/  UIMAD UR45, UR4, UR22, UR45 ;  /* 0x00000016042d72a4 */ /* 0x000fe2000f8e022d */
[----:B------:R-:W-:-:S02]  /*15a0*/  @!UP0 UMOV UR5, UR6 ;  /* 0x0000000600058c82 */ /* 0x000fc40008000000 */
[----:B------:R-:W-:-:S12]  /*15b0*/  UIMAD UR46, UR5, UR25, UR46 ;  /* 0x00000019052e72a4 */ /* 0x000fd8000f8e022e */
.L_x_18:
[----:B------:R-:W-:Y:S02]  /*15c0*/  UISETP.NE.AND UP1, UPT, UR26, 0x1, UPT ;  /* 0x000000011a00788c */ /* 0x000fe4000bf25270 */
[----:B------:R-:W-:Y:S02]  /*15d0*/  UISETP.NE.AND UP0, UPT, UR13, 0x2, UPT ;  /* 0x000000020d00788c */ /* 0x000fe4000bf05270 */
[----:B------:R-:W-:Y:S02]  /*15e0*/  ULOP3.LUT UR28, UR28, 0x800, URZ, 0xc0, !UPT ;  /* 0x000008001c1c7892 */ /* 0x000fe4000f8ec0ff */
[----:B------:R-:W-:-:S03]  /*15f0*/  USHF.L.U32 UR24, UR30, UR24, URZ ;  /* 0x000000181e187299 */ /* 0x000fc600080006ff */
[----:B------:R-:W-:Y:S09]  /*1600*/  BRA.U UP1, `(.L_x_19) ;  /* 0x0000000101447547 */ /* 0x000ff2000b800000 */
[----:B------:R-:W1:Y:S01]  /*1610*/  LDCU.128 UR8, c[0x0][0xb10] ;  /* 0x00016200ff0877ac */ /* 0x000e620008000c00 */
[----:B------:R-:W2:Y:S01]  /*1620*/  LDCU UR12, c[0x0][0xb0c] ;  /* 0x00016180ff0c77ac */ /* 0x000ea20008000800 */
[----:B------:R-:W3:Y:S01]  /*1630*/  LDCU UR14, c[0x0][0xb20] ;  /* 0x00016400ff0e77ac */ /* 0x000ee20008000800 */
[----:B-1----:R-:W-:Y:S02]  /*1640*/  UIMAD.WIDE.U32 UR6, UR46, UR8, URZ ;  /* 0x000000082e0672a5 */ /* 0x002fe4000f8e00ff */
[----:B------:R-:W-:Y:S02]  /*1650*/  UIMAD.WIDE.U32 UR4, UR45, UR11, URZ ;  /* 0x0000000b2d0472a5 */ /* 0x000fe4000f8e00ff */
[----:B--2---:R-:W-:Y:S02]  /*1660*/  UISETP.NE.AND UP2, UPT, UR12, 0x1, UPT ;  /* 0x000000010c00788c */ /* 0x004fe4000bf45270 */
[----:B------:R-:W-:Y:S01]  /*1670*/  UISETP.NE.AND UP1, UPT, UR10, 0x1, UPT ;  /* 0x000000010a00788c */ /* 0x000fe2000bf25270 */
[----:B------:R-:W-:-:S02]  /*1680*/  UMOV UR6, UR7 ;  /* 0x0000000700067c82 */ /* 0x000fc40008000000 */
[----:B------:R-:W-:Y:S01]  /*1690*/  UMOV UR4, UR5 ;  /* 0x0000000500047c82 */ /* 0x000fe20008000000 */
[----:B------:R-:W-:Y:S02]  /*16a0*/  USHF.R.U32.HI UR6, URZ, UR9, UR6 ;  /* 0x00000009ff067299 */ /* 0x000fe40008011606 */
[----:B---3--:R-:W-:Y:S02]  /*16b0*/  USHF.R.U32.HI UR4, URZ, UR14, UR4 ;  /* 0x0000000eff047299 */ /* 0x008fe40008011604 */
[----:B------:R-:W-:Y:S02]  /*16c0*/  USEL UR5, UR46, UR6, !UP2 ;  /* 0x000000062e057287 */ /* 0x000fe4000d000000 */
[----:B------:R-:W-:-:S04]  /*16d0*/  USEL UR4, UR45, UR4, !UP1 ;  /* 0x000000042d047287 */ /* 0x000fc8000c800000 */
[----:B------:R-:W-:Y:S02]  /*16e0*/  UIADD3 UR6, UPT, UPT, -UR4, UR5, URZ ;  /* 0x0000000504067290 */ /* 0x000fe4000fffe1ff */
[----:B------:R-:W-:Y:S02]  /*16f0*/  UIADD3 UR4, UPT, UPT, UR4, -UR5, URZ ;  /* 0x8000000504047290 */ /* 0x000fe4000fffe0ff */
[----:B------:R-:W-:Y:S02]  /*1700*/  UIMAD UR45, UR6, UR10, UR45 ;  /* 0x0000000a062d72a4 */ /* 0x000fe4000f8e022d */
[----:B------:R-:W-:-:S12]  /*1710*/  UIMAD UR46, UR4, UR12, UR46 ;  /* 0x0000000c042e72a4 */ /* 0x000fd8000f8e022e */
.L_x_19:
[----:B------:R-:W-:Y:S05]  /*1720*/  BRA.U !UP5, `(.L_x_20) ;  /* 0x000000010d0c7547 */ /* 0x000fea000b800000 */
[----:B------:R-:W-:Y:S01]  /*1730*/  UCGABAR_WAIT ;  /* 0x0000000000007dc7 */ /* 0x000fe20008000000 */
[----:B------:R-:W-:Y:S01]  /*1740*/  CCTL.IVALL ;  /* 0x00000000ff00798f */ /* 0x000fe20002000000 */
[----:B------:R-:W-:Y:S05]  /*1750*/  BRA `(.L_x_21) ;  /* 0x0000000000047947 */ /* 0x000fea0003800000 */
.L_x_20:
[----:B------:R-:W-:Y:S06]  /*1760*/  BAR.SYNC.DEFER_BLOCKING 0x0 ;  /* 0x0000000000007b1d */ /* 0x000fec0000010000 */
.L_x_21:
[----:B------:R-:W-:Y:S05]  /*1770*/  BRA.U UP0, `(.L_x_22) ;  /* 0x0000001100e07547 */ /* 0x000fea000b800000 */
[----:B------:R-:W1:Y:S01]  /*1780*/  LDCU UR6, c[0x0][0x38c] ;  /* 0x00007180ff0677ac */ /* 0x000e620008000800 */
[----:B------:R-:W2:Y:S01]  /*1790*/  S2UR UR8, SR_CgaCtaId ;  /* 0x00000000000879c3 */ /* 0x000ea20000008800 */
[----:B------:R-:W-:Y:S01]  /*17a0*/  PLOP3.LUT P1, PT, PT, PT, UP3, 0x80, 0x8 ;  /* 0x000000000008781c */ /* 0x000fe20003f2f038 */
[----:B------:R-:W-:Y:S01]  /*17b0*/  IMAD.MOV.U32 R12, RZ, RZ, 0x1 ;  /* 0x00000001ff0c7424 */ /* 0x000fe200078e00ff */
[----:B------:R-:W-:Y:S01]  /*17c0*/  USHF.L.U32 UR47, UR19, 0x7, URZ ;  /* 0x00000007132f7899 */ /* 0x000fe200080006ff */
[----:B------:R-:W-:Y:S01]  /*17d0*/  ISETP.NE.AND P2, PT, R0, RZ, P3 ;  /* 0x000000ff0000720c */ /* 0x000fe20001f45270 */
[----:B------:R-:W-:Y:S01]  /*17e0*/  UMOV UR7, 0x400 ;  /* 0x0000040000077882 */ /* 0x000fe20000000000 */
[----:B------:R-:W-:Y:S01]  /*17f0*/  UISETP.NE.AND UP1, UPT, UR13, URZ, UPT ;  /* 0x000000ff0d00728c */ /* 0x000fe2000bf25270 */
[----:B------:R-:W-:Y:S01]  /*1800*/  PLOP3.LUT P1, PT, P1, PT, PT, 0x8, 0x80 ;  /* 0x000000000080781c */ /* 0x000fe20000f2e170 */
[----:B------:R-:W-:Y:S01]  /*1810*/  USHF.L.U32 UR44, UR19, 0x5, URZ ;  /* 0x00000005132c7899 */ /* 0x000fe200080006ff */
[----:B------:R-:W-:Y:S01]  /*1820*/  CS2R R10, SRZ ;  /* 0x00000000000a7805 */ /* 0x000fe2000001ff00 */
[----:B------:R-:W-:Y:S01]  /*1830*/  ULOP3.LUT UR47, UR47, 0x80, URZ, 0xc0, !UPT ;  /* 0x000000802f2f7892 */ /* 0x000fe2000f8ec0ff */
[----:B------:R-:W-:Y:S01]  /*1840*/  IMAD.MOV.U32 R9, RZ, RZ, RZ ;  /* 0x000000ffff097224 */ /* 0x000fe200078e00ff */
[----:B------:R-:W3:Y:S01]  /*1850*/  LDCU UR39, c[0x0][0x370] ;  /* 0x00006e00ff2777ac */ /* 0x000ee20008000800 */
[----:B------:R-:W-:Y:S01]  /*1860*/  IMAD.MOV.U32 R8, RZ, RZ, 0x1 ;  /* 0x00000001ff087424 */ /* 0x000fe200078e00ff */
[----:B------:R-:W4:Y:S01]  /*1870*/  LDCU.64 UR26, c[0x0][0x348] ;  /* 0x00006900ff1a77ac */ /* 0x000f220008000a00 */
[----:B-1----:R-:W-:-:S02]  /*1880*/  UIADD3 UR5, UPT, UPT, UR6, 0x1f, URZ ;  /* 0x0000001f06057890 */ /* 0x002fc4000fffe0ff */
[----:B------:R-:W-:Y:S02]  /*1890*/  UIADD3 UR49, UPT, UPT, UR6, 0x3e, URZ ;  /* 0x0000003e06317890 */ /* 0x000fe4000fffe0ff */
[----:B------:R-:W-:Y:S02]  /*18a0*/  USHF.R.S32.HI UR4, URZ, 0x1f, UR5 ;  /* 0x0000001fff047899 */ /* 0x000fe40008011405 */
[----:B--2---:R-:W-:Y:S02]  /*18b0*/  ULEA UR13, UR8, UR7, 0x18 ;  /* 0x00000007080d7291 */ /* 0x004fe4000f8ec0ff */
[----:B------:R-:W-:Y:S02]  /*18c0*/  ULEA.HI UR4, UR4, UR5, URZ, 0x5 ;  /* 0x0000000504047291 */ /* 0x000fe4000f8f28ff */
[----:B------:R-:W-:Y:S02]  /*18d0*/  UIADD3 UR5, UPT, UPT, UR6, -0x1, URZ ;  /* 0xffffffff06057890 */ /* 0x000fe4000fffe0ff */
[----:B------:R-:W-:-:S02]  /*18e0*/  USHF.R.S32.HI UR42, URZ, 0x5, UR4 ;  /* 0x00000005ff2a7899 */ /* 0x000fc40008011404 */
[----:B------:R-:W-:Y:S02]  /*18f0*/  UISETP.GE.U32.AND UP2, UPT, UR5, -0x3f, UPT ;  /* 0xffffffc10500788c */ /* 0x000fe4000bf46070 */
[----:B------:R-:W-:Y:S01]  /*1900*/  UISETP.LT.U32.AND UP0, UPT, UR42, 0x4, UPT ;  /* 0x000000042a00788c */ /* 0x000fe2000bf01070 */
[----:B------:R-:W1:Y:S03]  /*1910*/  LDCU UR38, c[0x0][0x374] ;  /* 0x00006e80ff2677ac */ /* 0x000e660008000800 */
[----:B------:R-:W-:Y:S02]  /*1920*/  USEL UR41, UR42, 0x4, UP0 ;  /* 0x000000042a297887 */ /* 0x000fe40008000000 */
[----:B------:R-:W-:Y:S02]  /*1930*/  ULOP3.LUT UR44, UR44, 0x20, URZ, 0xc0, !UPT ;  /* 0x000000202c2c7892 */ /* 0x000fe4000f8ec0ff */
[----:B------:R-:W-:-:S02]  /*1940*/  UIADD3 UR4, UPT, UPT, UR41, -0x1, URZ ;  /* 0xffffffff29047890 */ /* 0x000fc4000fffe0ff */
[----:B------:R-:W-:Y:S02]  /*1950*/  @UP2 UIADD3 UR4, UPT, UPT, UR41, URZ, URZ ;  /* 0x000000ff29042290 */ /* 0x000fe4000fffe0ff */
[----:B------:R-:W-:Y:S02]  /*1960*/  USEL UR21, UR34, 0x2, UP1 ;  /* 0x0000000222157887 */ /* 0x000fe40008800000 */
[----:B------:R-:W-:Y:S02]  /*1970*/  UIADD3 UR30, UPT, UPT, UR13, 0x4400, UR28 ;  /* 0x000044000d1e7890 */ /* 0x000fe4000fffe01c */
[----:B------:R-:W-:Y:S02]  /*1980*/  ULEA.HI UR47, UR28, UR47, URZ, 0x1b ;  /* 0x0000002f1c2f7291 */ /* 0x000fe4000f8fd8ff */
[----:B------:R-:W-:Y:S02]  /*1990*/  UIADD3 UR48, UPT, UPT, UR42, -UR41, URZ ;  /* 0x800000292a307290 */ /* 0x000fe4000fffe0ff */
[----:B------:R-:W-:-:S02]  /*19a0*/  UIADD3 UR29, UPT, UPT, UR4, 0x1, URZ ;  /* 0x00000001041d7890 */ /* 0x000fc4000fffe0ff */
[----:B------:R-:W-:Y:S01]  /*19b0*/  UIADD3 UR43, UPT, UPT, -UR4, URZ, URZ ;  /* 0x000000ff042b7290 */ /* 0x000fe2000fffe1ff */
[----:B-1-34-:R-:W-:-:S11]  /*19c0*/  UMOV UR6, URZ ;  /* 0x000000ff00067c82 */ /* 0x01afd60008000000 */
.L_x_42:
[----:B------:R-:W1:Y:S02]  /*19d0*/  S2UR UR4, SR_CgaCtaId ;  /* 0x00000000000479c3 */ /* 0x000e640000008800 */
[----:B-1----:R-:W-:-:S09]  /*19e0*/  UISETP.NE.AND UP0, UPT, UR4, URZ, UPT ;  /* 0x000000ff0400728c */ /* 0x002fd2000bf05270 */
[----:B------:R-:W-:Y:S05]  /*19f0*/  BRA.U UP0, `(.L_x_23) ;  /* 0x0000000100287547 */ /* 0x000fea000b800000 */
[----:B------:R-:W-:Y:S02]  /*1a00*/  LEA R0, R9, UR13, 0x3 ;  /* 0x0000000d09007c11 */ /* 0x000fe4000f8e18ff */
[----:B------:R-:W-:-:S04]  /*1a10*/  SHF.L.U32 R2, R8, 0x1f, RZ ;  /* 0x0000001f08027819 */ /* 0x000fc800000006ff */
[----:B------:R-:W1:Y:S02]  /*1a20*/  SYNCS.PHASECHK.TRANS64.TRYWAIT P0, [R0+URZ+0xd0], R2 ;  /* 0x0000d002000075a7 */ /* 0x000e6400080011ff */
[----:B-1----:R-:W-:Y:S05]  /*1a30*/  @!P0 BRA `(.L_x_24) ;  /* 0x0000005800bc8947 */ /* 0x002fea0003800000 */
.L_x_113:
[----:B------:R-:W-:Y:S01]  /*1a40*/  VIADD R9, R9, 0x1 ;  /* 0x0000000109097836 */ /* 0x000fe20000000000 */
[----:B------:R1:W-:Y:S04]  /*1a50*/  SYNCS.ARRIVE.TRANS64.A1T0 RZ, [R0+URZ+0xc0], RZ ;  /* 0x0000c0ff00ff79a7 */ /* 0x0003e800081000ff */
[----:B------:R-:W-:-:S04]  /*1a60*/  ISETP.NE.AND P0, PT, R9, 0x2, PT ;  /* 0x000000020900780c */ /* 0x000fc80003f05270 */
[----:B------:R-:W-:Y:S02]  /*1a70*/  SEL R9, R9, RZ, P0 ;  /* 0x000000ff09097207 */ /* 0x000fe40000000000 */
[----:B-1----:R-:W-:-:S04]  /*1a80*/  SEL R0, RZ, 0x1, P0 ;  /* 0x00000001ff007807 */ /* 0x002fc80000000000 */
[----:B------:R-:W-:-:S07]  /*1a90*/  LOP3.LUT R8, R8, R0, RZ, 0x3c, !PT ;  /* 0x0000000008087212 */ /* 0x000fce00078e3cff */
.L_x_23:
[----:B------:R-:W-:Y:S01]  /*1aa0*/  ULEA UR4, UR6, UR13, 0x3 ;  /* 0x0000000d06047291 */ /* 0x000fe2000f8e18ff */
[----:B------:R-:W-:Y:S01]  /*1ab0*/  SHF.L.U32 R0, R12, 0x1f, RZ ;  /* 0x0000001f0c007819 */ /* 0x000fe200000006ff */
[----:B------:R-:W-:Y:S02]  /*1ac0*/  UISETP.GE.U32.AND UP0, UPT, UR49, 0x3f, UPT ;  /* 0x0000003f3100788c */ /* 0x000fe4000bf06070 */
[----:B------:R-:W-:Y:S01]  /*1ad0*/  ULEA UR11, UR45, UR44, 0x6 ;  /* 0x0000002c2d0b7291 */ /* 0x000fe2000f8e30ff */
[----:B------:R-:W-:-:S04]  /*1ae0*/  UMOV UR7, URZ ;  /* 0x000000ff00077c82 */ /* 0x000fc80008000000 */
[----:B------:R1:W2:Y:S01]  /*1af0*/  SYNCS.PHASECHK.TRANS64.TRYWAIT P0, [UR4+0x20], R0 ;  /* 0x00002000ff0075a7 */ /* 0x0002a20008001104 */
[----:B------:R-:W-:-:S04]  /*1b00*/  ULEA.HI UR4, UR46, UR46, URZ, 0x1 ;  /* 0x0000002e2e047291 */ /* 0x000fc8000f8f08ff */
[----:B------:R-:W-:-:S04]  /*1b10*/  USHF.L.U32 UR4, UR4, 0x7, URZ ;  /* 0x0000000704047899 */ /* 0x000fc800080006ff */
[----:B------:R-:W-:-:S04]  /*1b20*/  ULOP3.LUT UR35, UR4, 0xffffff00, URZ, 0xc0, !UPT ;  /* 0xffffff0004237892 */ /* 0x000fc8000f8ec0ff */
[----:B------:R-:W-:Y:S01]  /*1b30*/  UIADD3 UR35, UPT, UPT, UR47, UR35, URZ ;  /* 0x000000232f237290 */ /* 0x000fe2000fffe0ff */
[----:B------:R-:W-:Y:S11]  /*1b40*/  BRA.U !UP0, `(.L_x_25) ;  /* 0x0000000108c47547 */ /* 0x000ff6000b800000 */
[----:B------:R-:W-:Y:S01]  /*1b50*/  UMOV UR16, UR43 ;  /* 0x0000002b00107c82 */ /* 0x000fe20008000000 */
[----:B------:R-:W-:Y:S01]  /*1b60*/  UMOV UR4, UR6 ;  /* 0x0000000600047c82 */ /* 0x000fe20008000000 */
[----:B------:R-:W-:-:S05]  /*1b70*/  UMOV UR34, URZ ;  /* 0x000000ff00227c82 */ /* 0x000fca0008000000 */
.L_x_31:
[----:B------:R-:W-:Y:S01]  /*1b80*/  ULEA UR33, UR4, UR13, 0x3 ;  /* 0x0000000d04217291 */ /* 0x000fe2000f8e18ff */
[----:B------:R-:W-:Y:S01]  /*1b90*/  @P3 MOV R2, 0x2800 ;  /* 0x0000280000023802 */ /* 0x000fe20000000f00 */
[----:B--234-:R-:W-:Y:S10]  /*1ba0*/  @P0 BRA `(.L_x_26) ;  /* 0x00000000000c0947 */ /* 0x01cff40003800000 */
[----:B------:R-:W-:-:S04]  /*1bb0*/  SHF.L.U32 R3, R12, 0x1f, RZ ;  /* 0x0000001f0c037819 */ /* 0x000fc800000006ff */
[----:B------:R-:W2:Y:S02]  /*1bc0*/  SYNCS.PHASECHK.TRANS64.TRYWAIT P0, [UR33+0x20], R3 ;  /* 0x00002003ff0075a7 */ /* 0x000ea40008001121 */
[----:B--2---:R-:W-:Y:S05]  /*1bd0*/  @!P0 BRA `(.L_x_27) ;  /* 0x0000005800688947 */ /* 0x004fea0003800000 */
.L_x_26:
[----:B------:R2:W-:Y:S01]  /*1be0*/  @P3 SYNCS.ARRIVE.TRANS64 RZ, [UR33], R2 ;  /* 0x00000002ffff39a7 */ /* 0x0005e20008000021 */
[----:B------:R-:W-:Y:S02]  /*1bf0*/  ULOP3.LUT UR5, UR21, 0x2, URZ, 0xfc, !UPT ;  /* 0x0000000215057892 */ /* 0x000fe4000f8efcff */
[----:B------:R-:W-:Y:S02]  /*1c00*/  UIADD3 UR16, UPT, UPT, UR16, 0x1, URZ ;  /* 0x0000000110107890 */ /* 0x000fe4000fffe0ff */
[----:B------:R-:W-:Y:S02]  /*1c10*/  UISETP.NE.AND UP0, UPT, UR5, 0x2, UPT ;  /* 0x000000020500788c */ /* 0x000fe4000bf05270 */
[----:B------:R-:W-:-:S07]  /*1c20*/  UISETP.NE.AND UP2, UPT, UR16, 0x1, UPT ;  /* 0x000000011000788c */ /* 0x000fce000bf45270 */
[----:B------:R-:W-:Y:S05]  /*1c30*/  BRA.U UP0, `(.L_x_28) ;  /* 0x0000000100047547 */ /* 0x000fea000b800000 */
[----:B------:R-:W-:Y:S05]  /*1c40*/  BPT.TRAP 0x1 ;  /* 0x000000040000795c */ /* 0x000fea0000300000 */
.L_x_28:
[----:B------:R-:W-:Y:S04]  /*1c50*/  BSSY.RECONVERGENT B0, `(.L_x_29) ;  /* 0x0000003000007945 */ /* 0x000fe80003800200 */
[----:B------:R-:W-:Y:S05]  /*1c60*/  @!P2 BRA `(.L_x_30) ;  /* 0x000000000004a947 */ /* 0x000fea0003800000 */
[----:B------:R-:W-:Y:S05]  /*1c70*/  BPT.TRAP 0x1 ;  /* 0x000000040000795c */ /* 0x000fea0000300000 */
.L_x_30:
[----:B------:R-:W-:Y:S05]  /*1c80*/  BSYNC.RECONVERGENT B0 ;  /* 0x0000000000007941 */ /* 0x000fea0003800200 */
.L_x_29:
[----:B------:R-:W-:Y:S02]  /*1c90*/  UIADD3 UR5, UPT, UPT, UR4, 0x1, URZ ;  /* 0x0000000104057890 */ /* 0x000fe4000fffe0ff */
[----:B------:R-:W-:Y:S02]  /*1ca0*/  ULEA UR32, UR4, UR28, 0xc ;  /* 0x0000001c04207291 */ /* 0x000fe4000f8e60ff */
[----:B------:R-:W-:Y:S02]  /*1cb0*/  UISETP.NE.AND UP0, UPT, UR5, 0x4, UPT ;  /* 0x000000040500788c */ /* 0x000fe4000bf05270 */
[----:B------:R-:W-:Y:S02]  /*1cc0*/  UIADD3 UR14, UP1, UPT, UR26, 0x80, URZ ;  /* 0x000000801a0e7890 */ /* 0x000fe4000ff3e0ff */
[----:B------:R-:W-:Y:S02]  /*1cd0*/  USEL UR7, URZ, 0x1, UP0 ;  /* 0x00000001ff077887 */ /* 0x000fe40008000000 */
[----:B------:R-:W-:-:S02]  /*1ce0*/  USEL UR6, UR5, URZ, UP0 ;  /* 0x000000ff05067287 */ /* 0x000fc40008000000 */
[----:B------:R-:W-:Y:S02]  /*1cf0*/  ULEA UR8, UR4, UR13, 0xa ;  /* 0x0000000d04087291 */ /* 0x000fe4000f8e50ff */
[----:B------:R-:W-:Y:S01]  /*1d00*/  ULEA UR5, UR6, UR13, 0x3 ;  /* 0x0000000d06057291 */ /* 0x000fe2000f8e18ff */
[----:B------:R-:W-:Y:S01]  /*1d10*/  LOP3.LUT R12, R12, UR7, RZ, 0x3c, !PT ;  /* 0x000000070c0c7c12 */ /* 0x000fe2000f8e3cff */
[----:B------:R-:W-:Y:S02]  /*1d20*/  UIADD3 UR4, UP0, UPT, UR26, 0x180, URZ ;  /* 0x000001801a047890 */ /* 0x000fe4000ff1e0ff */
[----:B------:R-:W-:Y:S01]  /*1d30*/  ULOP3.LUT UR33, UR33, 0xfefffff8, URZ, 0xc0, !UPT ;  /* 0xfefffff821217892 */ /* 0x000fe2000f8ec0ff */
[----:B-1----:R-:W-:Y:S01]  /*1d40*/  SHF.L.U32 R0, R12, 0x1f, RZ ;  /* 0x0000001f0c007819 */ /* 0x002fe200000006ff */
[----:B------:R-:W-:Y:S02]  /*1d50*/  UIADD3.X UR15, UPT, UPT, URZ, UR27, URZ, UP1, !UPT ;  /* 0x0000001bff0f7290 */ /* 0x000fe40008ffe4ff */
[----:B------:R-:W-:Y:S01]  /*1d60*/  UIADD3 UR32, UPT, UPT, UR13, 0x4400, UR32 ;  /* 0x000044000d207890 */ /* 0x000fe2000fffe020 */
[----:B------:R3:W4:Y:S01]  /*1d70*/  SYNCS.PHASECHK.TRANS64.TRYWAIT P0, [UR5+0x20], R0 ;  /* 0x00002000ff0075a7 */ /* 0x0007220008001105 */
[----:B------:R-:W-:-:S02]  /*1d80*/  UPRMT UR7, URZ, 0x5410, UR24 ;  /* 0x00005410ff077896 */ /* 0x000fc40008000018 */
[----:B------:R-:W-:Y:S02]  /*1d90*/  UIADD3 UR8, UPT, UPT, UR8, 0x8400, URZ ;  /* 0x0000840008087890 */ /* 0x000fe4000fffe0ff */
[----:B------:R-:W-:Y:S01]  /*1da0*/  UIADD3.X UR5, UPT, UPT, URZ, UR27, URZ, UP0, !UPT ;  /* 0x0000001bff057290 */ /* 0x000fe200087fe4ff */
[----:B------:R-:W-:Y:S01]  /*1db0*/  UMOV UR18, 0x0 ;  /* 0x0000000000127882 */ /* 0x000fe20000000000 */
[----:B------:R-:W-:Y:S01]  /*1dc0*/  UMOV UR19, 0x10000000 ;  /* 0x1000000000137882 */ /* 0x000fe20000000000 */
[----:B------:R-:W-:Y:S01]  /*1dd0*/  UMOV UR10, UR34 ;  /* 0x00000022000a7c82 */ /* 0x000fe20008000000 */
[----:B------:R-:W-:Y:S01]  /*1de0*/  UMOV UR12, UR36 ;  /* 0x00000024000c7c82 */ /* 0x000fe20008000000 */
[----:B------:R-:W-:Y:S01]  /*1df0*/  UMOV UR9, UR33 ;  /* 0x0000002100097c82 */ /* 0x000fe20008000000 */
[----:B------:R1:W-:Y:S03]  /*1e00*/  UTMALDG.3D.MULTICAST.2CTA [UR32], [UR14], UR7, desc[UR18] ;  /* 0x000012200e0073b4 */ /* 0x0003e60008211807 */
[----:B------:R2:W-:Y:S01]  /*1e10*/  UTMALDG.3D.2CTA [UR8], [UR4], desc[UR18] ;  /* 0x00001208040075b4 */ /* 0x0005e20008211000 */
[----:B-1----:R-:W-:Y:S01]  /*1e20*/  UIADD3 UR34, UPT, UPT, UR34, 0x20, URZ ;  /* 0x0000002022227890 */ /* 0x002fe2000fffe0ff */
[----:B------:R-:W-:Y:S01]  /*1e30*/  UMOV UR7, UR29 ;  /* 0x0000001d00077c82 */ /* 0x000fe20008000000 */
[----:B--2---:R-:W-:Y:S01]  /*1e40*/  UMOV UR4, UR6 ;  /* 0x0000000600047c82 */ /* 0x004fe20008000000 */
[----:B------:R-:W-:Y:S09]  /*1e50*/  BRA.U UP2, `(.L_x_31) ;  /* 0xfffffffd02487547 */ /* 0x000ff2000b83ffff */
.L_x_25:
[----:B------:R-:W-:Y:S01]  /*1e60*/  ULEA UR4, UR6, UR13, 0x3 ;  /* 0x0000000d06047291 */ /* 0x000fe2000f8e18ff */
[----:B-1-3--:R-:W-:Y:S01]  /*1e70*/  SHF.L.U32 R0, R12, 0x1f, RZ ;  /* 0x0000001f0c007819 */ /* 0x00afe200000006ff */
[----:B------:R-:W-:Y:S01]  /*1e80*/  @!P1 SYNCS.ARRIVE.TRANS64.A1T0 RZ, [UR13+0x58], RZ ;  /* 0x000058ffffff99a7 */ /* 0x000fe2000810000d */
[----:B------:R-:W-:-:S06]  /*1e90*/  UISETP.GT.AND UP0, UPT, UR42, UR41, UPT ;  /* 0x000000292a00728c */ /* 0x000fcc000bf04270 */
[----:B--2-4-:R1:W2:Y:S03]  /*1ea0*/  SYNCS.PHASECHK.TRANS64.TRYWAIT P0, [UR4+0x20], R0 ;  /* 0x00002000ff0075a7 */ /* 0x0142a60008001104 */
[----:B------:R-:W-:Y:S05]  /*1eb0*/  BRA.U !UP0, `(.L_x_32) ;  /* 0x0000000108c07547 */ /* 0x000fea000b800000 */
[----:B------:R-:W-:Y:S01]  /*1ec0*/  UIADD3 UR25, UPT, UPT, UR48, UR7, URZ ;  /* 0x0000000730197290 */ /* 0x000fe2000fffe0ff */
[----:B------:R-:W-:-:S11]  /*1ed0*/  UMOV UR4, UR6 ;  /* 0x0000000600047c82 */ /* 0x000fd60008000000 */
.L_x_38:
[----:B------:R-:W-:Y:S01]  /*1ee0*/  ULEA UR17, UR4, UR13, 0x3 ;  /* 0x0000000d04117291 */ /* 0x000fe2000f8e18ff */
[----:B--2---:R-:W-:Y:S01]  /*1ef0*/  @P3 MOV R2, 0x2800 ;  /* 0x0000280000023802 */ /* 0x004fe20000000f00 */
[----:B--2-4-:R-:W-:Y:S10]  /*1f00*/  @P0 BRA `(.L_x_33) ;  /* 0x00000000000c0947 */ /* 0x014ff40003800000 */
[----:B------:R-:W-:-:S04]  /*1f10*/  SHF.L.U32 R3, R12, 0x1f, RZ ;  /* 0x0000001f0c037819 */ /* 0x000fc800000006ff */
[----:B------:R-:W2:Y:S02]  /*1f20*/  SYNCS.PHASECHK.TRANS64.TRYWAIT P0, [UR17+0x20], R3 ;  /* 0x00002003ff0075a7 */ /* 0x000ea40008001111 */
[----:B--2---:R-:W-:Y:S05]  /*1f30*/  @!P0 BRA `(.L_x_34) ;  /* 0x0000005400a88947 */ /* 0x004fea0003800000 */
.L_x_33:
[----:B------:R2:W-:Y:S01]  /*1f40*/  @P3 SYNCS.ARRIVE.TRANS64 RZ, [UR17], R2 ;  /* 0x00000002ffff39a7 */ /* 0x0005e20008000011 */
[----:B------:R-:W-:-:S04]  /*1f50*/  ULOP3.LUT UR5, UR21, 0x2, URZ, 0xfc, !UPT ;  /* 0x0000000215057892 */ /* 0x000fc8000f8efcff */
[----:B------:R-:W-:-:S09]  /*1f60*/  UISETP.NE.AND UP0, UPT, UR5, 0x2, UPT ;  /* 0x000000020500788c */ /* 0x000fd2000bf05270 */
[----:B------:R-:W-:Y:S05]  /*1f70*/  BRA.U UP0, `(.L_x_35) ;  /* 0x0000000100047547 */ /* 0x000fea000b800000 */
[----:B------:R-:W-:Y:S05]  /*1f80*/  BPT.TRAP 0x1 ;  /* 0x000000040000795c */ /* 0x000fea0000300000 */
.L_x_35:
[----:B------:R-:W-:Y:S04]  /*1f90*/  BSSY.RECONVERGENT B0, `(.L_x_36) ;  /* 0x0000003000007945 */ /* 0x000fe80003800200 */
[----:B------:R-:W-:Y:S05]  /*1fa0*/  @!P2 BRA `(.L_x_37) ;  /* 0x000000000004a947 */ /* 0x000fea0003800000 */
[----:B------:R-:W-:Y:S05]  /*1fb0*/  BPT.TRAP 0x1 ;  /* 0x000000040000795c */ /* 0x000fea0000300000 */
.L_x_37:
[----:B------:R-:W-:Y:S05]  /*1fc0*/  BSYNC.RECONVERGENT B0 ;  /* 0x0000000000007941 */ /* 0x000fea0003800200 */
.L_x_36:
[----:B------:R-:W-:Y:S02]  /*1fd0*/  UIADD3 UR5, UPT, UPT, UR4, 0x1, URZ ;  /* 0x0000000104057890 */ /* 0x000fe4000fffe0ff */
[----:B------:R-:W-:Y:S02]  /*1fe0*/  UIADD3 UR14, UP1, UPT, UR26, 0x80, URZ ;  /* 0x000000801a0e7890 */ /* 0x000fe4000ff3e0ff */
[----:B------:R-:W-:Y:S02]  /*1ff0*/  UISETP.NE.AND UP0, UPT, UR5, 0x4, UPT ;  /* 0x000000040500788c */ /* 0x000fe4000bf05270 */
[----:B------:R-:W-:Y:S02]  /*2000*/  ULEA UR16, UR4, UR30, 0xc ;  /* 0x0000001e04107291 */ /* 0x000fe4000f8e60ff */
[----:B------:R-:W-:Y:S02]  /*2010*/  USEL UR8, URZ, 0x1, UP0 ;  /* 0x00000001ff087887 */ /* 0x000fe40008000000 */
[----:B------:R-:W-:-:S02]  /*2020*/  USEL UR6, UR5, URZ, UP0 ;  /* 0x000000ff05067287 */ /* 0x000fc40008000000 */
[----:B------:R-:W-:Y:S02]  /*2030*/  UIADD3 UR22, UP0, UPT, UR26, 0x180, URZ ;  /* 0x000001801a167890 */ /* 0x000fe4000ff1e0ff */
[----:B------:R-:W-:Y:S01]  /*2040*/  LOP3.LUT R12, R12, UR8, RZ, 0x3c, !PT ;  /* 0x000000080c0c7c12 */ /* 0x000fe2000f8e3cff */
[----:B------:R-:W-:Y:S02]  /*2050*/  ULEA UR8, UR4, UR13, 0xa ;  /* 0x0000000d04087291 */ /* 0x000fe4000f8e50ff */
[----:B------:R-:W-:Y:S01]  /*2060*/  ULEA UR5, UR6, UR13, 0x3 ;  /* 0x0000000d06057291 */ /* 0x000fe2000f8e18ff */
[----:B-1----:R-:W-:Y:S01]  /*2070*/  SHF.L.U32 R0, R12, 0x1f, RZ ;  /* 0x0000001f0c007819 */ /* 0x002fe200000006ff */
[----:B------:R-:W-:Y:S02]  /*2080*/  USHF.L.U32 UR18, UR7, 0x5, URZ ;  /* 0x0000000507127899 */ /* 0x000fe400080006ff */
[----:B------:R-:W-:Y:S02]  /*2090*/  ULOP3.LUT UR17, UR17, 0xfefffff8, URZ, 0xc0, !UPT ;  /* 0xfefffff811117892 */ /* 0x000fe4000f8ec0ff */
[----:B------:R-:W-:-:S02]  /*20a0*/  UIADD3.X UR15, UPT, UPT, URZ, UR27, URZ, UP1, !UPT ;  /* 0x0000001bff0f7290 */ /* 0x000fc40008ffe4ff */
[----:B------:R-:W-:Y:S01]  /*20b0*/  UPRMT UR4, URZ, 0x5410, UR24 ;  /* 0x00005410ff047896 */ /* 0x000fe20008000018 */
[----:B------:R3:W4:Y:S01]  /*20c0*/  SYNCS.PHASECHK.TRANS64.TRYWAIT P0, [UR5+0x20], R0 ;  /* 0x00002000ff0075a7 */ /* 0x0007220008001105 */
[----:B------:R-:W-:Y:S02]  /*20d0*/  UIADD3 UR8, UPT, UPT, UR8, 0x8400, URZ ;  /* 0x0000840008087890 */ /* 0x000fe4000fffe0ff */
[----:B------:R-:W-:Y:S01]  /*20e0*/  UIADD3.X UR23, UPT, UPT, URZ, UR27, URZ, UP0, !UPT ;  /* 0x0000001bff177290 */ /* 0x000fe200087fe4ff */
[----:B------:R-:W-:Y:S01]  /*20f0*/  UMOV UR32, 0x0 ;  /* 0x0000000000207882 */ /* 0x000fe20000000000 */
[----:B------:R-:W-:Y:S01]  /*2100*/  UMOV UR33, 0x10000000 ;  /* 0x1000000000217882 */ /* 0x000fe20000000000 */
[----:B------:R-:W-:Y:S01]  /*2110*/  UMOV UR19, UR35 ;  /* 0x0000002300137c82 */ /* 0x000fe20008000000 */
[----:B------:R-:W-:Y:S01]  /*2120*/  UMOV UR20, UR36 ;  /* 0x0000002400147c82 */ /* 0x000fe20008000000 */
[----:B------:R-:W-:Y:S01]  /*2130*/  UMOV UR12, UR36 ;  /* 0x00000024000c7c82 */ /* 0x000fe20008000000 */
[----:B------:R-:W-:Y:S01]  /*2140*/  UMOV UR9, UR17 ;  /* 0x0000001100097c82 */ /* 0x000fe20008000000 */
[----:B------:R-:W-:Y:S01]  /*2150*/  UMOV UR10, UR18 ;  /* 0x00000012000a7c82 */ /* 0x000fe20008000000 */
[----:B------:R1:W-:Y:S01]  /*2160*/  UTMALDG.3D.MULTICAST.2CTA [UR16], [UR14], UR4, desc[UR32] ;  /* 0x000020100e0073b4 */ /* 0x0003e20008211804 */
[----:B------:R-:W-:-:S04]  /*2170*/  UIADD3 UR7, UPT, UPT, UR7, 0x1, URZ ;  /* 0x0000000107077890 */ /* 0x000fc8000fffe0ff */
[----:B------:R-:W-:Y:S01]  /*2180*/  UISETP.NE.AND UP0, UPT, UR7, UR25, UPT ;  /* 0x000000190700728c */ /* 0x000fe2000bf05270 */
[----:B------:R3:W-:Y:S01]  /*2190*/  UTMALDG.3D.2CTA [UR8], [UR22], desc[UR32] ;  /* 0x00002008160075b4 */ /* 0x0007e20008211000 */
[----:B-1----:R-:W-:-:S07]  /*21a0*/  UMOV UR4, UR6 ;  /* 0x0000000600047c82 */ /* 0x002fce0008000000 */
[----:B---3--:R-:W-:Y:S05]  /*21b0*/  BRA.U UP0, `(.L_x_38) ;  /* 0xfffffffd00487547 */ /* 0x008fea000b83ffff */
.L_x_32:
[C---:B------:R-:W-:Y:S01]  /*21c0*/  LEA R3, R11.reuse, UR13, 0x3 ;  /* 0x0000000d0b037c11 */ /* 0x040fe2000f8e18ff */
[----:B------:R-:W-:Y:S01]  /*21d0*/  NOP ;  /* 0x0000000000007918 */ /* 0x000fe20000000000 */
[----:B-1----:R-:W-:Y:S02]  /*21e0*/  SHF.L.U32 R0, R10, 0x1f, RZ ;  /* 0x0000001f0a007819 */ /* 0x002fe400000006ff */
[----:B------:R-:W-:Y:S02]  /*21f0*/  LEA R4, R11, UR13, 0x4 ;  /* 0x0000000d0b047c11 */ /* 0x000fe4000f8e20ff */
[----:B--2-4-:R-:W1:Y:S02]  /*2200*/  SYNCS.PHASECHK.TRANS64.TRYWAIT P0, [R3+URZ+0x60], R0 ;  /* 0x00006000030075a7 */ /* 0x014e6400080011ff */
[----:B-1----:R-:W-:Y:S05]  /*2210*/  @!P0 BRA `(.L_x_39) ;  /* 0x0000005400088947 */ /* 0x002fea0003800000 */
.L_x_116:
[----:B------:R-:W2:Y:S01]  /*2220*/  LDS.128 R4, [R4+0xf0] ;  /* 0x0000f00004047984 */ /* 0x000ea20000000c00 */
[----:B------:R-:W-:Y:S01]  /*2230*/  UISETP.GE.AND UP0, UPT, UR40, 0x1, UPT ;  /* 0x000000012800788c */ /* 0x000fe2000bf06270 */
[----:B------:R-:W-:Y:S01]  /*2240*/  @!PT LDS RZ, [RZ] ;  /* 0x00000000fffff984 */ /* 0x000fe20000000800 */
[----:B------:R-:W-:Y:S01]  /*2250*/  @!PT LDS RZ, [RZ] ;  /* 0x00000000fffff984 */ /* 0x000fe20000000800 */
[----:B------:R-:W-:Y:S01]  /*2260*/  @!PT LDS RZ, [RZ] ;  /* 0x00000000fffff984 */ /* 0x000fe20000000800 */
[----:B------:R-:W-:Y:S01]  /*2270*/  @!PT LDS RZ, [RZ] ;  /* 0x00000000fffff984 */ /* 0x000fe20000000800 */
[----:B------:R3:W-:Y:S06]  /*2280*/  MEMBAR.ALL.CTA ;  /* 0x0000000000007992 */ /* 0x0007ec0000008000 */
[----:B---3--:R-:W3:Y:S01]  /*2290*/  FENCE.VIEW.ASYNC.S ;  /* 0x00000000000073c6 */ /* 0x008ee20000000000 */
[----:B--2---:R-:W-:-:S13]  /*22a0*/  LOP3.LUT P0, RZ, R6, 0x1, RZ, 0xc0, !PT ;  /* 0x0000000106ff7812 */ /* 0x004fda000780c0ff */
[----:B---3--:R-:W-:Y:S01]  /*22b0*/  VOTEU.ANY UP1, P0 ;  /* 0x0000000000ff7886 */ /* 0x008fe20000020100 */
[----:B------:R-:W-:-:S13]  /*22c0*/  PLOP3.LUT P0, PT, PT, PT, UP1, 0x80, 0x8 ;  /* 0x000000000008781c */ /* 0x000fda0003f0f018 */
[----:B-1----:R-:W-:Y:S02]  /*22d0*/  @P0 LOP3.LUT R0, R5, 0xffff, RZ, 0xc0, !PT ;  /* 0x0000ffff05000812 */ /* 0x002fe400078ec0ff */
[----:B------:R-:W-:Y:S02]  /*22e0*/  @P0 MOV R2, R4 ;  /* 0x0000000400020202 */ /* 0x000fe40000000f00 */
[----:B------:R-:W-:Y:S01]  /*22f0*/  @P0 R2UR UR5, R0 ;  /* 0x00000000000502ca */ /* 0x000fe200000e0000 */
[----:B------:R-:W-:Y:S01]  /*2300*/  VIADD R0, R3, 0x70 ;  /* 0x0000007003007836 */ /* 0x000fe20000000000 */
[----:B------:R-:W-:Y:S02]  /*2310*/  @P0 SHF.R.U32.HI R4, RZ, 0x10, R5 ;  /* 0x00000010ff040819 */ /* 0x000fe40000011605 */
[----:B------:R-:W-:Y:S02]  /*2320*/  @P0 R2UR UR7, R2 ;  /* 0x00000000020702ca */ /* 0x000fe400000e0000 */
[----:B------:R-:W-:-:S02]  /*2330*/  PRMT R0, RZ, 0x654, R0 ;  /* 0x00000654ff007816 */ /* 0x000fc40000000000 */
[----:B------:R-:W-:Y:S02]  /*2340*/  @P0 R2UR UR4, R4 ;  /* 0x00000000040402ca */ /* 0x000fe400000e0000 */
[----:B------:R1:W-:Y:S03]  /*2350*/  SYNCS.ARRIVE.TRANS64.RED.A1T0 RZ, [R0+URZ], RZ ;  /* 0x000000ff00ff79a7 */ /* 0x0003e600081004ff */
[----:B------:R-:W-:-:S04]  /*2360*/  @UP1 UMOV UR31, UR5 ;  /* 0x00000005001f1c82 */ /* 0x000fc80008000000 */
[----:B------:R-:W-:-:S04]  /*2370*/  @UP1 UMOV UR37, UR7 ;  /* 0x0000000700251c82 */ /* 0x000fc80008000000 */
[----:B------:R-:W-:Y:S01]  /*2380*/  @UP1 UMOV UR36, UR4 ;  /* 0x0000000400241c82 */ /* 0x000fe20008000000 */
[----:B------:R-:W-:Y:S05]  /*2390*/  BRA.U !UP0, `(.L_x_40) ;  /* 0x0000000108d47547 */ /* 0x000fea000b800000 */
[----:B------:R-:W2:Y:S01]  /*23a0*/  LDCU.128 UR16, c[0x0][0xb10] ;  /* 0x00016200ff1077ac */ /* 0x000ea20008000c00 */
[----:B------:R-:W3:Y:S01]  /*23b0*/  LDCU UR12, c[0x0][0xb20] ;  /* 0x00016400ff0c77ac */ /* 0x000ee20008000800 */
[----:B------:R-:W4:Y:S01]  /*23c0*/  LDCU UR20, c[0x0][0xb0c] ;  /* 0x00016180ff1477ac */ /* 0x000f220008000800 */
[----:B------:R-:W1:Y:S01]  /*23d0*/  LDCU.64 UR8, c[0x0][0xb28] ;  /* 0x00016500ff0877ac */ /* 0x000e620008000a00 */
[----:B------:R-:W-:Y:S02]  /*23e0*/  UISETP.NE.AND UP3, UPT, UR40, 0x1, UPT ;  /* 0x000000012800788c */ /* 0x000fe4000bf65270 */
[----:B--2---:R-:W-:Y:S02]  /*23f0*/  UIMAD.WIDE.U32 UR10, UR38, UR19, URZ ;  /* 0x00000013260a72a5 */ /* 0x004fe4000f8e00ff */
[----:B------:R-:W-:Y:S02]  /*2400*/  UIMAD.WIDE.U32 UR4, UR39, UR16, URZ ;  /* 0x00000010270472a5 */ /* 0x000fe4000f8e00ff */
[----:B------:R-:W-:-:S02]  /*2410*/  UISETP.NE.AND UP0, UPT, UR18, 0x1, UPT ;  /* 0x000000011200788c */ /* 0x000fc4000bf05270 */
[----:B------:R-:W-:Y:S01]  /*2420*/  UIMAD.WIDE.U32 UR22, UR31, UR19, URZ ;  /* 0x000000131f1672a5 */ /* 0x000fe2000f8e00ff */
[----:B------:R-:W-:Y:S02]  /*2430*/  UMOV UR10, UR11 ;  /* 0x0000000b000a7c82 */ /* 0x000fe40008000000 */
[----:B------:R-:W-:Y:S01]  /*2440*/  UMOV UR4, UR5 ;  /* 0x0000000500047c82 */ /* 0x000fe20008000000 */
[----:B---3--:R-:W-:Y:S02]  /*2450*/  USHF.R.U32.HI UR10, URZ, UR12, UR10 ;  /* 0x0000000cff0a7299 */ /* 0x008fe4000801160a */
[----:B----4-:R-:W-:Y:S02]  /*2460*/  UISETP.NE.AND UP2, UPT, UR20, 0x1, UPT ;  /* 0x000000011400788c */ /* 0x010fe4000bf45270 */
[----:B------:R-:W-:Y:S02]  /*2470*/  USHF.R.U32.HI UR4, URZ, UR17, UR4 ;  /* 0x00000011ff047299 */ /* 0x000fe40008011604 */
[----:B------:R-:W-:-:S02]  /*2480*/  USEL UR5, UR38, UR10, !UP0 ;  /* 0x0000000a26057287 */ /* 0x000fc4000c000000 */
[----:B------:R-:W-:Y:S02]  /*2490*/  USEL UR7, UR39, UR4, !UP2 ;  /* 0x0000000427077287 */ /* 0x000fe4000d000000 */
[----:B-1----:R-:W-:Y:S01]  /*24a0*/  UIMAD.WIDE.U32 UR10, UR5, UR8, URZ ;  /* 0x00000008050a72a5 */ /* 0x002fe2000f8e00ff */
[----:B------:R-:W-:Y:S01]  /*24b0*/  UMOV UR4, UR23 ;  /* 0x0000001700047c82 */ /* 0x000fe20008000000 */
[----:B------:R-:W-:Y:S02]  /*24c0*/  UIMAD.WIDE.U32 UR14, UR37, UR16, URZ ;  /* 0x00000010250e72a5 */ /* 0x000fe4000f8e00ff */
[----:B------:R-:W-:-:S03]  /*24d0*/  UIMAD.WIDE.U32 UR22, UR7, UR8, URZ ;  /* 0x00000008071672a5 */ /* 0x000fc6000f8e00ff */
[----:B------:R-:W-:Y:S01]  /*24e0*/  UMOV UR10, UR11 ;  /* 0x0000000b000a7c82 */ /* 0x000fe20008000000 */
[----:B------:R-:W-:Y:S02]  /*24f0*/  USHF.R.U32.HI UR4, URZ, UR12, UR4 ;  /* 0x0000000cff047299 */ /* 0x000fe40008011604 */
[----:B------:R-:W-:Y:S01]  /*2500*/  @UP3 USHF.R.U32.HI UR5, URZ, UR9, UR10 ;  /* 0x00000009ff053299 */ /* 0x000fe2000801160a */
[----:B------:R-:W-:Y:S01]  /*2510*/  UMOV UR14, UR15 ;  /* 0x0000000f000e7c82 */ /* 0x000fe20008000000 */
[----:B------:R-:W-:Y:S01]  /*2520*/  UMOV UR22, UR23 ;  /* 0x0000001700167c82 */ /* 0x000fe20008000000 */
[----:B------:R-:W-:Y:S02]  /*2530*/  USHF.R.U32.HI UR17, URZ, UR17, UR14 ;  /* 0x00000011ff117299 */ /* 0x000fe4000801160e */
[----:B------:R-:W-:Y:S02]  /*2540*/  USEL UR4, UR31, UR4, !UP0 ;  /* 0x000000041f047287 */ /* 0x000fe4000c000000 */
[----:B------:R-:W-:-:S02]  /*2550*/  @UP3 USHF.R.U32.HI UR7, URZ, UR9, UR22 ;  /* 0x00000009ff073299 */ /* 0x000fc40008011616 */
[----:B------:R-:W-:Y:S02]  /*2560*/  UIMAD UR10, UR40, UR5, URZ ;  /* 0x00000005280a72a4 */ /* 0x000fe4000f8e02ff */
[----:B------:R-:W-:Y:S02]  /*2570*/  USEL UR5, UR37, UR17, !UP2 ;  /* 0x0000001125057287 */ /* 0x000fe4000d000000 */
[----:B------:R-:W-:Y:S02]  /*2580*/  UIMAD UR12, UR40, UR7, URZ ;  /* 0x00000007280c72a4 */ /* 0x000fe4000f8e02ff */
[----:B------:R-:W-:Y:S02]  /*2590*/  UISETP.GE.AND UP0, UPT, UR4, UR10, UPT ;  /* 0x0000000a0400728c */ /* 0x000fe4000bf06270 */
[----:B------:R-:W-:Y:S02]  /*25a0*/  UIMAD.WIDE.U32 UR10, UR4, UR8, URZ ;  /* 0x00000008040a72a5 */ /* 0x000fe4000f8e00ff */
[----:B------:R-:W-:-:S02]  /*25b0*/  UISETP.GE.OR UP0, UPT, UR5, UR12, UP0 ;  /* 0x0000000c0500728c */ /* 0x000fc40008706670 */
[----:B------:R-:W-:Y:S02]  /*25c0*/  UIMAD.WIDE.U32 UR14, UR5, UR8, URZ ;  /* 0x00000008050e72a5 */ /* 0x000fe4000f8e00ff */
[----:B------:R-:W-:Y:S01]  /*25d0*/  UIADD3 UR12, UPT, UPT, -UR5, URZ, URZ ;  /* 0x000000ff050c7290 */ /* 0x000fe2000fffe1ff */
[----:B------:R-:W-:Y:S01]  /*25e0*/  UMOV UR10, UR11 ;  /* 0x0000000b000a7c82 */ /* 0x000fe20008000000 */
[----:B------:R-:W-:Y:S02]  /*25f0*/  UIADD3 UR11, UPT, UPT, -UR4, URZ, URZ ;  /* 0x000000ff040b7290 */ /* 0x000fe4000fffe1ff */
[----:B------:R-:W-:-:S03]  /*2600*/  USHF.R.U32.HI UR10, URZ, UR9, UR10 ;  /* 0x00000009ff0a7299 */ /* 0x000fc6000801160a */
[----:B------:R-:W-:Y:S01]  /*2610*/  @!UP0 UMOV UR8, UR15 ;  /* 0x0000000f00088c82 */ /* 0x000fe20008000000 */
[----:B------:R-:W-:Y:S02]  /*2620*/  UIMAD UR11, UR18, UR11, UR31 ;  /* 0x0000000b120b72a4 */ /* 0x000fe4000f8e021f */
[----:B------:R-:W-:Y:S02]  /*2630*/  USEL UR10, UR4, UR10, !UP3 ;  /* 0x0000000a040a7287 */ /* 0x000fe4000d800000 */
[----:B------:R-:W-:Y:S02]  /*2640*/  @!UP0 USHF.R.U32.HI UR8, URZ, UR9, UR8 ;  /* 0x00000009ff088299 */ /* 0x000fe40008011608 */
[----:B------:R-:W-:Y:S02]  /*2650*/  UIADD3 UR9, UPT, UPT, -UR10, URZ, URZ ;  /* 0x000000ff0a097290 */ /* 0x000fe4000fffe1ff */
[----:B------:R-:W-:Y:S02]  /*2660*/  @!UP0 USEL UR8, UR5, UR8, !UP3 ;  /* 0x0000000805088287 */ /* 0x000fe4000d800000 */
[----:B------:R-:W-:-:S02]  /*2670*/  UIMAD UR9, UR40, UR9, UR4 ;  /* 0x00000009280972a4 */ /* 0x000fc4000f8e0204 */
[----:B------:R-:W-:Y:S02]  /*2680*/  @!UP0 UIADD3 UR10, UPT, UPT, UR10, -UR8, URZ ;  /* 0x800000080a0a8290 */ /* 0x000fe4000fffe0ff */
[----:B------:R-:W-:Y:S02]  /*2690*/  @!UP0 UIMAD UR8, UR9, UR7, UR8 ;  /* 0x00000007090882a4 */ /* 0x000fe4000f8e0208 */
[----:B------:R-:W-:Y:S02]  /*26a0*/  @!UP0 UIMAD UR4, UR40, UR10, UR5 ;  /* 0x0000000a280482a4 */ /* 0x000fe4000f8e0205 */
[----:B------:R-:W-:Y:S02]  /*26b0*/  UIMAD UR7, UR20, UR12, UR37 ;  /* 0x0000000c140772a4 */ /* 0x000fe4000f8e0225 */
[----:B------:R-:W-:Y:S01]  /*26c0*/  UIMAD UR31, UR4, UR18, UR11 ;  /* 0x00000012041f72a4 */ /* 0x000fe2000f8e020b */
[----:B------:R-:W-:Y:S02]  /*26d0*/  @!UP0 UMOV UR5, UR8 ;  /* 0x0000000800058c82 */ /* 0x000fe40008000000 */
[----:B------:R-:W-:-:S12]  /*26e0*/  UIMAD UR37, UR5, UR20, UR7 ;  /* 0x00000014052572a4 */ /* 0x000fd8000f8e0207 */
.L_x_40:
[----:B------:R-:W2:Y:S02]  /*26f0*/  LDCU UR4, c[0x0][0xb30] ;  /* 0x00016600ff0477ac */ /* 0x000ea40008000800 */
[----:B--2---:R-:W-:-:S09]  /*2700*/  UISETP.NE.AND UP0, UPT, UR4, 0x1, UPT ;  /* 0x000000010400788c */ /* 0x004fd2000bf05270 */
[----:B------:R-:W-:Y:S05]  /*2710*/  BRA.U UP0, `(.L_x_41) ;  /* 0x0000000100447547 */ /* 0x000fea000b800000 */
[----:B------:R-:W2:Y:S01]  /*2720*/  LDCU.128 UR16, c[0x0][0xb10] ;  /* 0x00016200ff1077ac */ /* 0x000ea20008000c00 */
[----:B------:R-:W3:Y:S01]  /*2730*/  LDCU UR10, c[0x0][0xb0c] ;  /* 0x00016180ff0a77ac */ /* 0x000ee20008000800 */
[----:B------:R-:W4:Y:S01]  /*2740*/  LDCU UR7, c[0x0][0xb20] ;  /* 0x00016400ff0777ac */ /* 0x000f220008000800 */
[----:B--2---:R-:W-:Y:S02]  /*2750*/  UIMAD.WIDE.U32 UR8, UR37, UR16, URZ ;  /* 0x00000010250872a5 */ /* 0x004fe4000f8e00ff */
[----:B------:R-:W-:Y:S02]  /*2760*/  UIMAD.WIDE.U32 UR4, UR31, UR19, URZ ;  /* 0x000000131f0472a5 */ /* 0x000fe4000f8e00ff */
[----:B---3--:R-:W-:Y:S02]  /*2770*/  UISETP.NE.AND UP2, UPT, UR10, 0x1, UPT ;  /* 0x000000010a00788c */ /* 0x008fe4000bf45270 */
[----:B------:R-:W-:Y:S01]  /*2780*/  UISETP.NE.AND UP0, UPT, UR18, 0x1, UPT ;  /* 0x000000011200788c */ /* 0x000fe2000bf05270 */
[----:B------:R-:W-:-:S02]  /*2790*/  UMOV UR8, UR9 ;  /* 0x0000000900087c82 */ /* 0x000fc40008000000 */
[----:B------:R-:W-:Y:S01]  /*27a0*/  UMOV UR4, UR5 ;  /* 0x0000000500047c82 */ /* 0x000fe20008000000 */
[----:B------:R-:W-:Y:S02]  /*27b0*/  USHF.R.U32.HI UR17, URZ, UR17, UR8 ;  /* 0x00000011ff117299 */ /* 0x000fe40008011608 */
[----:B----4-:R-:W-:Y:S02]  /*27c0*/  USHF.R.U32.HI UR4, URZ, UR7, UR4 ;  /* 0x00000007ff047299 */ /* 0x010fe40008011604 */
[----:B------:R-:W-:Y:S02]  /*27d0*/  USEL UR5, UR37, UR17, !UP2 ;  /* 0x0000001125057287 */ /* 0x000fe4000d000000 */
[----:B------:R-:W-:-:S04]  /*27e0*/  USEL UR4, UR31, UR4, !UP0 ;  /* 0x000000041f047287 */ /* 0x000fc8000c000000 */
[----:B------:R-:W-:Y:S02]  /*27f0*/  UIADD3 UR7, UPT, UPT, UR5, -UR4, URZ ;  /* 0x8000000405077290 */ /* 0x000fe4000fffe0ff */
[----:B------:R-:W-:Y:S02]  /*2800*/  UIADD3 UR4, UPT, UPT, -UR5, UR4, URZ ;  /* 0x0000000405047290 */ /* 0x000fe4000fffe1ff */
[----:B------:R-:W-:Y:S02]  /*2810*/  UIMAD UR31, UR7, UR18, UR31 ;  /* 0x00000012071f72a4 */ /* 0x000fe4000f8e021f */
[----:B------:R-:W-:-:S12]  /*2820*/  UIMAD UR37, UR4, UR10, UR37 ;  /* 0x0000000a042572a4 */ /* 0x000fd8000f8e0225 */
.L_x_41:
[----:B------:R-:W-:Y:S01]  /*2830*/  VIADD R11, R11, 0x1 ;  /* 0x000000010b0b7836 */ /* 0x000fe20000000000 */
[----:B------:R-:W-:Y:S01]  /*2840*/  PLOP3.LUT P1, PT, PT, PT, PT, 0x80, 0x8 ;  /* 0x000000000008781c */ /* 0x000fe20003f2f070 */
[----:B------:R-:W-:Y:S02]  /*2850*/  UIADD3 UR46, UPT, UPT, UR37, UR58, URZ ;  /* 0x0000003a252e7290 */ /* 0x000fe4000fffe0ff */
[----:B------:R-:W-:Y:S01]  /*2860*/  UIADD3 UR45, UPT, UPT, UR31, UR55, URZ ;  /* 0x000000371f2d7290 */ /* 0x000fe2000fffe0ff */
[----:B------:R-:W-:-:S04]  /*2870*/  ISETP.NE.AND P0, PT, R11, 0x2, PT ;  /* 0x000000020b00780c */ /* 0x000fc80003f05270 */
[----:B-1----:R-:W-:Y:S02]  /*2880*/  SEL R0, RZ, 0x1, P0 ;  /* 0x00000001ff007807 */ /* 0x002fe40000000000 */
[----:B------:R-:W-:Y:S02]  /*2890*/  SEL R11, R11, RZ, P0 ;  /* 0x000000ff0b0b7207 */ /* 0x000fe40000000000 */
[----:B------:R-:W-:Y:S01]  /*28a0*/  LOP3.LUT R10, R10, R0, RZ, 0x3c, !PT ;  /* 0x000000000a0a7212 */ /* 0x000fe200078e3cff */
[----:B------:R-:W-:Y:S06]  /*28b0*/  BRA.U UP1, `(.L_x_42) ;  /* 0xfffffff101447547 */ /* 0x000fec000b83ffff */
[----:B------:R-:W-:Y:S01]  /*28c0*/  UIADD3 UR13, UPT, UPT, UR13, 0x20, URZ ;  /* 0x000000200d0d7890 */ /* 0x000fe2000fffe0ff */
[----:B------:R-:W-:-:S03]  /*28d0*/  SHF.L.U32 R2, R12, 0x1f, RZ ;  /* 0x0000001f0c027819 */ /* 0x000fc600000006ff */
[----:B------:R-:W-:-:S09]  /*28e0*/  ULEA UR4, UR6, UR13, 0x3 ;  /* 0x0000000d06047291 */ /* 0x000fd2000f8e18ff */
[----:B------:R-:W1:Y:S02]  /*28f0*/  SYNCS.PHASECHK.TRANS64.TRYWAIT P0, [UR4], R2 ;  /* 0x00000002ff0075a7 */ /* 0x000e640008001104 */
[----:B-1----:R-:W-:Y:S05]  /*2900*/  @!P0 BRA `(.L_x_43) ;  /* 0x0000004c00608947 */ /* 0x002fea0003800000 */
.L_x_118:
[----:B------:R-:W-:-:S04]  /*2910*/  UIADD3 UR4, UPT, UPT, UR6, 0x1, URZ ;  /* 0x0000000106047890 */ /* 0x000fc8000fffe0ff */
[----:B------:R-:W-:-:S04]  /*2920*/  UISETP.NE.AND UP0, UPT, UR4, 0x4, UPT ;  /* 0x000000040400788c */ /* 0x000fc8000bf05270 */
[----:B------:R-:W-:Y:S02]  /*2930*/  USEL UR6, URZ, 0x1, UP0 ;  /* 0x00000001ff067887 */ /* 0x000fe40008000000 */
[----:B------:R-:W-:-:S04]  /*2940*/  USEL UR4, UR4, URZ, UP0 ;  /* 0x000000ff04047287 */ /* 0x000fc80008000000 */
[----:B------:R-:W-:Y:S01]  /*2950*/  ULEA UR5, UR4, UR13, 0x3 ;  /* 0x0000000d04057291 */ /* 0x000fe2000f8e18ff */
[----:B-1----:R-:W-:-:S04]  /*2960*/  LOP3.LUT R2, R12, UR6, RZ, 0x3c, !PT ;  /* 0x000000060c027c12 */ /* 0x002fc8000f8e3cff */
[----:B------:R-:W-:-:S04]  /*2970*/  SHF.L.U32 R3, R2, 0x1f, RZ ;  /* 0x0000001f02037819 */ /* 0x000fc800000006ff */
[----:B------:R-:W1:Y:S02]  /*2980*/  SYNCS.PHASECHK.TRANS64.TRYWAIT P0, [UR5], R3 ;  /* 0x00000003ff0075a7 */ /* 0x000e640008001105 */
[----:B-1----:R-:W-:Y:S05]  /*2990*/  @!P0 BRA `(.L_x_44) ;  /* 0x0000004c00548947 */ /* 0x002fea0003800000 */
.L_x_120:
[----:B------:R-:W-:-:S04]  /*29a0*/  UIADD3 UR4, UPT, UPT, UR4, 0x1, URZ ;  /* 0x0000000104047890 */ /* 0x000fc8000fffe0ff */
[----:B------:R-:W-:-:S04]  /*29b0*/  UISETP.NE.AND UP0, UPT, UR4, 0x4, UPT ;  /* 0x000000040400788c */ /* 0x000fc8000bf05270 */
[----:B------:R-:W-:Y:S02]  /*29c0*/  USEL UR6, URZ, 0x1, UP0 ;  /* 0x00000001ff067887 */ /* 0x000fe40008000000 */
[----:B------:R-:W-:-:S04]  /*29d0*/  USEL UR4, UR4, URZ, UP0 ;  /* 0x000000ff04047287 */ /* 0x000fc80008000000 */
[----:B------:R-:W-:Y:S01]  /*29e0*/  ULEA UR5, UR4, UR13, 0x3 ;  /* 0x0000000d04057291 */ /* 0x000fe2000f8e18ff */
[----:B------:R-:W-:-:S04]  /*29f0*/  LOP3.LUT R2, R2, UR6, RZ, 0x3c, !PT ;  /* 0x0000000602027c12 */ /* 0x000fc8000f8e3cff */
[----:B-1----:R-:W-:-:S04]  /*2a00*/  SHF.L.U32 R3, R2, 0x1f, RZ ;  /* 0x0000001f02037819 */ /* 0x002fc800000006ff */
[----:B------:R-:W1:Y:S02]  /*2a10*/  SYNCS.PHASECHK.TRANS64.TRYWAIT P0, [UR5], R3 ;  /* 0x00000003ff0075a7 */ /* 0x000e640008001105 */
[----:B-1----:R-:W-:Y:S05]  /*2a20*/  @!P0 BRA `(.L_x_45) ;  /* 0x0000004c00488947 */ /* 0x002fea0003800000 */
.L_x_122:
[----:B------:R-:W-:-:S04]  /*2a30*/  UIADD3 UR4, UPT, UPT, UR4, 0x1, URZ ;  /* 0x0000000104047890 */ /* 0x000fc8000fffe0ff */
[----:B------:R-:W-:-:S04]  /*2a40*/  UISETP.NE.AND UP0, UPT, UR4, 0x4, UPT ;  /* 0x000000040400788c */ /* 0x000fc8000bf05270 */
[----:B------:R-:W-:Y:S02]  /*2a50*/  USEL UR5, URZ, 0x1, UP0 ;  /* 0x00000001ff057887 */ /* 0x000fe40008000000 */
[----:B------:R-:W-:-:S04]  /*2a60*/  USEL UR4, UR4, URZ, UP0 ;  /* 0x000000ff04047287 */ /* 0x000fc80008000000 */
[----:B------:R-:W-:Y:S01]  /*2a70*/  ULEA UR4, UR4, UR13, 0x3 ;  /* 0x0000000d04047291 */ /* 0x000fe2000f8e18ff */
[----:B------:R-:W-:-:S04]  /*2a80*/  LOP3.LUT R2, R2, UR5, RZ, 0x3c, !PT ;  /* 0x0000000502027c12 */ /* 0x000fc8000f8e3cff */
[----:B------:R-:W-:Y:S01]  /*2a90*/  SHF.L.U32 R2, R2, 0x1f, RZ ;  /* 0x0000001f02027819 */ /* 0x000fe200000006ff */
[----:B-1----:R-:W-:-:S07]  /*2aa0*/  IMAD.U32 R0, RZ, RZ, UR4 ;  /* 0x00000004ff007e24 */ /* 0x002fce000f8e00ff */
.L_x_46:
[----:B-1----:R1:W2:Y:S02]  /*2ab0*/  SYNCS.PHASECHK.TRANS64.TRYWAIT P0, [R0+URZ], R2 ;  /* 0x00000002000075a7 */ /* 0x0022a400080011ff */
[----:B--2---:R-:W-:Y:S05]  /*2ac0*/  @!P0 NANOSLEEP.SYNCS 0x989680 ;  /* 0x009896800000895d */ /* 0x004fea0003900000 */
[----:B------:R-:W2:Y:S02]  /*2ad0*/  @!P0 SYNCS.PHASECHK.TRANS64 P0, [R0+URZ], R2 ;  /* 0x00000002000085a7 */ /* 0x000ea400080010ff */
[----:B--2---:R-:W-:Y:S05]  /*2ae0*/  @P0 EXIT ;  /* 0x000000000000094d */ /* 0x004fea0003800000 */
[----:B------:R-:W-:Y:S05]  /*2af0*/  BRA `(.L_x_46) ;  /* 0xfffffffc00ec7947 */ /* 0x000fea000383ffff */
.L_x_22:
[----:B------:R-:W1:Y:S02]  /*2b00*/  S2UR UR4, SR_CgaCtaId ;  /* 0x00000000000479c3 */ /* 0x000e640000008800 */
[----:B-1----:R-:W-:-:S04]  /*2b10*/  UISETP.NE.AND UP0, UPT, UR4, URZ, UPT ;  /* 0x000000ff0400728c */ /* 0x002fc8000bf05270 */
[----:B------:R-:W-:-:S09]  /*2b20*/  UISETP.NE.OR UP0, UPT, UR13, 0x1, UP0 ;  /* 0x000000010d00788c */ /* 0x000fd20008705670 */
[----:B------:R-:W-:Y:S05]  /*2b30*/  BRA.U UP0, `(.L_x_47) ;  /* 0x00000005004c7547 */ /* 0x000fea000b800000 */
[----:B------:R-:W1:Y:S01]  /*2b40*/  S2UR UR5, SR_CgaCtaId ;  /* 0x00000000000579c3 */ /* 0x000e620000008800 */
[----:B------:R-:W-:Y:S01]  /*2b50*/  UMOV UR4, 0x400 ;  /* 0x0000040000047882 */ /* 0x000fe20000000000 */
[----:B------:R-:W-:Y:S01]  /*2b60*/  ISETP.GE.U32.AND P2, PT, R0, 0x4, PT ;  /* 0x000000040000780c */ /* 0x000fe20003f46070 */
[----:B------:R-:W-:Y:S01]  /*2b70*/  IMAD.MOV.U32 R12, RZ, RZ, 0x1 ;  /* 0x00000001ff0c7424 */ /* 0x000fe200078e00ff */
[----:B------:R-:W-:Y:S02]  /*2b80*/  CS2R R10, SRZ ;  /* 0x00000000000a7805 */ /* 0x000fe4000001ff00 */
[----:B------:R-:W-:Y:S01]  /*2b90*/  CS2R R8, SRZ ;  /* 0x0000000000087805 */ /* 0x000fe2000001ff00 */
[----:B-1----:R-:W-:-:S03]  /*2ba0*/  ULEA UR6, UR5, UR4, 0x18 ;  /* 0x0000000405067291 */ /* 0x002fc6000f8ec0ff */
[----:B------:R-:W-:-:S09]  /*2bb0*/  UMOV UR5, URZ ;  /* 0x000000ff00057c82 */ /* 0x000fd20008000000 */
.L_x_51:
[----:B------:R-:W-:Y:S02]  /*2bc0*/  LEA R2, R8, UR6, 0x3 ;  /* 0x0000000608027c11 */ /* 0x000fe4000f8e18ff */
[----:B------:R-:W-:-:S03]  /*2bd0*/  SHF.L.U32 R4, R9, 0x1f, RZ ;  /* 0x0000001f09047819 */ /* 0x000fc600000006ff */
[----:B------:R-:W-:Y:S01]  /*2be0*/  VIADD R5, R2, 0xd0 ;  /* 0x000000d002057836 */ /* 0x000fe20000000000 */
[----:B------:R-:W1:Y:S02]  /*2bf0*/  SYNCS.PHASECHK.TRANS64.TRYWAIT P0, [R2+URZ+0xc0], R4 ;  /* 0x0000c004020075a7 */ /* 0x000e6400080011ff */
[----:B-1----:R-:W-:Y:S05]  /*2c00*/  @!P0 BRA `(.L_x_48) ;  /* 0x0000004800e88947 */ /* 0x002fea0003800000 */
.L_x_123:
[----:B------:R-:W-:Y:S01]  /*2c10*/  ULEA UR4, UR5, UR6, 0x3 ;  /* 0x0000000605047291 */ /* 0x000fe2000f8e18ff */
[----:B-1----:R-:W-:Y:S01]  /*2c20*/  PRMT R2, RZ, 0x654, R5 ;  /* 0x00000654ff027816 */ /* 0x002fe20000000005 */
[----:B------:R-:W-:Y:S01]  /*2c30*/  @!P2 IMAD.MOV.U32 R4, RZ, RZ, 0x10 ;  /* 0x00000010ff04a424 */ /* 0x000fe200078e00ff */
[----:B------:R-:W-:Y:S01]  /*2c40*/  SHF.L.U32 R5, R12, 0x1f, RZ ;  /* 0x0000001f0c057819 */ /* 0x000fe200000006ff */
[----:B------:R-:W-:Y:S01]  /*2c50*/  UIADD3 UR7, UPT, UPT, UR4, 0x60, URZ ;  /* 0x0000006004077890 */ /* 0x000fe2000fffe0ff */
[----:B------:R1:W-:Y:S05]  /*2c60*/  SYNCS.ARRIVE.TRANS64.RED.A1T0 RZ, [R2+URZ], RZ ;  /* 0x000000ff02ff79a7 */ /* 0x0003ea00081004ff */
[----:B------:R-:W-:Y:S01]  /*2c70*/  IMAD.U32 R6, RZ, RZ, UR7 ;  /* 0x00000007ff067e24 */ /* 0x000fe2000f8e00ff */
[----:B------:R-:W2:Y:S04]  /*2c80*/  SYNCS.PHASECHK.TRANS64.TRYWAIT P0, [UR4+0x70], R5 ;  /* 0x00007005ff0075a7 */ /* 0x000ea80008001104 */
[----:B------:R-:W-:Y:S01]  /*2c90*/  PRMT R6, R0, 0x654, R6 ;  /* 0x0000065400067816 */ /* 0x000fe20000000006 */
[----:B-12---:R-:W-:Y:S06]  /*2ca0*/  @!P0 BRA `(.L_x_49) ;  /* 0x0000004800d48947 */ /* 0x006fec0003800000 */
.L_x_125:
[----:B------:R-:W-:Y:S01]  /*2cb0*/  ULEA UR8, UR5, UR6, 0x4 ;  /* 0x0000000605087291 */ /* 0x000fe2000f8e20ff */
[----:B------:R-:W-:Y:S01]  /*2cc0*/  SEL R3, R6, R3, !P2 ;  /* 0x0000000306037207 */ /* 0x000fe20005000000 */
[----:B------:R-:W-:Y:S01]  /*2cd0*/  UIADD3 UR9, UPT, UPT, UR4, 0x60, URZ ;  /* 0x0000006004097890 */ /* 0x000fe2000fffe0ff */
[----:B-1----:R-:W-:Y:S01]  /*2ce0*/  LEA R2, R11, UR6, 0x3 ;  /* 0x000000060b027c11 */ /* 0x002fe2000f8e18ff */
[----:B------:R-:W-:Y:S01]  /*2cf0*/  UIADD3 UR8, UPT, UPT, UR8, 0xf0, URZ ;  /* 0x000000f008087890 */ /* 0x000fe2000fffe0ff */
[----:B------:R1:W-:Y:S01]  /*2d00*/  @!P2 SYNCS.ARRIVE.TRANS64.RED RZ, [R3+URZ], R4 ;  /* 0x0000000403ffa9a7 */ /* 0x0003e200080004ff */
[----:B------:R-:W-:Y:S01]  /*2d10*/  UIADD3 UR4, UPT, UPT, UR5, 0x1, URZ ;  /* 0x0000000105047890 */ /* 0x000fe2000fffe0ff */
[----:B------:R-:W-:-:S03]  /*2d20*/  VIADD R8, R8, 0x1 ;  /* 0x0000000108087836 */ /* 0x000fc60000000000 */
[----:B------:R-:W-:Y:S02]  /*2d30*/  UISETP.NE.AND UP0, UPT, UR4, 0x2, UPT ;  /* 0x000000020400788c */ /* 0x000fe4000bf05270 */
[----:B------:R-:W-:Y:S01]  /*2d40*/  ISETP.NE.AND P0, PT, R8, 0x2, PT ;  /* 0x000000020800780c */ /* 0x000fe20003f05270 */
[----:B------:R-:W-:Y:S06]  /*2d50*/  UGETNEXTWORKID.BROADCAST [UR8], [UR9] ;  /* 0x00000000080073ca */ /* 0x000fec0008000100 */
[----:B------:R-:W-:Y:S02]  /*2d60*/  USEL UR7, URZ, 0x1, UP0 ;  /* 0x00000001ff077887 */ /* 0x000fe40008000000 */
[----:B------:R-:W-:-:S04]  /*2d70*/  USEL UR5, UR4, URZ, UP0 ;  /* 0x000000ff04057287 */ /* 0x000fc80008000000 */
[----:B------:R-:W-:Y:S02]  /*2d80*/  LOP3.LUT R12, R12, UR7, RZ, 0x3c, !PT ;  /* 0x000000070c0c7c12 */ /* 0x000fe4000f8e3cff */
[----:B-1----:R-:W-:-:S04]  /*2d90*/  SHF.L.U32 R4, R10, 0x1f, RZ ;  /* 0x0000001f0a047819 */ /* 0x002fc800000006ff */
[----:B------:R-:W1:Y:S02]  /*2da0*/  SYNCS.PHASECHK.TRANS64.TRYWAIT P1, [R2+URZ+0x60], R4 ;  /* 0x00006004020075a7 */ /* 0x000e6400080211ff */
[----:B-1----:R-:W-:Y:S05]  /*2db0*/  @!P1 BRA `(.L_x_50) ;  /* 0x0000004800a89947 */ /* 0x002fea0003800000 */
.L_x_126:
[C---:B-1----:R-:W-:Y:S01]  /*2dc0*/  LEA R4, R11.reuse, UR6, 0x4 ;  /* 0x000000060b047c11 */ /* 0x042fe2000f8e20ff */
[----:B------:R-:W-:Y:S01]  /*2dd0*/  VIADD R2, R2, 0x70 ;  /* 0x0000007002027836 */ /* 0x000fe20000000000 */
[----:B------:R-:W-:Y:S01]  /*2de0*/  SEL R8, R8, RZ, P0 ;  /* 0x000000ff08087207 */ /* 0x000fe20000000000 */
[----:B------:R-:W-:-:S03]  /*2df0*/  VIADD R11, R11, 0x1 ;  /* 0x000000010b0b7836 */ /* 0x000fc60000000000 */
[----:B------:R-:W1:Y:S01]  /*2e00*/  LDS.128 R4, [R4+0xf0] ;  /* 0x0000f00004047984 */ /* 0x000e620000000c00 */
[----:B------:R-:W-:Y:S02]  /*2e10*/  PRMT R2, RZ, 0x654, R2 ;  /* 0x00000654ff027816 */ /* 0x000fe40000000002 */
[C---:B------:R-:W-:Y:S01]  /*2e20*/  ISETP.NE.AND P1, PT, R11.reuse, 0x2, PT ;  /* 0x000000020b00780c */ /* 0x040fe20003f25270 */
[----:B------:R-:W-:Y:S01]  /*2e30*/  @!PT LDS RZ, [RZ] ;  /* 0x00000000fffff984 */ /* 0x000fe20000000800 */
[----:B------:R-:W-:Y:S01]  /*2e40*/  @!PT LDS RZ, [RZ] ;  /* 0x00000000fffff984 */ /* 0x000fe20000000800 */
[----:B------:R-:W-:Y:S01]  /*2e50*/  @!PT LDS RZ, [RZ] ;  /* 0x00000000fffff984 */ /* 0x000fe20000000800 */
[----:B------:R-:W-:Y:S01]  /*2e60*/  @!PT LDS RZ, [RZ] ;  /* 0x00000000fffff984 */ /* 0x000fe20000000800 */
[----:B------:R2:W-:Y:S06]  /*2e70*/  MEMBAR.ALL.CTA ;  /* 0x0000000000007992 */ /* 0x0005ec0000008000 */
[----:B--2---:R-:W2:Y:S01]  /*2e80*/  FENCE.VIEW.ASYNC.S ;  /* 0x00000000000073c6 */ /* 0x004ea20000000000 */
[----:B------:R-:W-:Y:S01]  /*2e90*/  SEL R11, R11, RZ, P1 ;  /* 0x000000ff0b0b7207 */ /* 0x000fe20000800000 */
[----:B--2---:R2:W-:Y:S01]  /*2ea0*/  SYNCS.ARRIVE.TRANS64.RED.A1T0 RZ, [R2+URZ], RZ ;  /* 0x000000ff02ff79a7 */ /* 0x0045e200081004ff */
[----:B-1----:R-:W-:-:S02]  /*2eb0*/  LOP3.LUT P3, RZ, R6, 0x1, RZ, 0xc0, !PT ;  /* 0x0000000106ff7812 */ /* 0x002fc4000786c0ff */
[----:B------:R-:W-:-:S04]  /*2ec0*/  SEL R4, RZ, 0x1, P1 ;  /* 0x00000001ff047807 */ /* 0x000fc80000800000 */
[----:B------:R-:W-:Y:S02]  /*2ed0*/  LOP3.LUT R10, R10, R4, RZ, 0x3c, !PT ;  /* 0x000000040a0a7212 */ /* 0x000fe400078e3cff */
[----:B--2---:R-:W-:-:S04]  /*2ee0*/  SEL R2, RZ, 0x1, P0 ;  /* 0x00000001ff027807 */ /* 0x004fc80000000000 */
[----:B------:R-:W-:Y:S01]  /*2ef0*/  LOP3.LUT R9, R9, R2, RZ, 0x3c, !PT ;  /* 0x0000000209097212 */ /* 0x000fe200078e3cff */
[----:B------:R-:W-:Y:S06]  /*2f00*/  @P3 BRA `(.L_x_51) ;  /* 0xfffffffc002c3947 */ /* 0x000fec000383ffff */
[----:B------:R-:W-:Y:S01]  /*2f10*/  ULEA UR4, UR5, UR6, 0x3 ;  /* 0x0000000605047291 */ /* 0x000fe2000f8e18ff */
[----:B------:R-:W-:-:S08]  /*2f20*/  SHF.L.U32 R2, R12, 0x1f, RZ ;  /* 0x0000001f0c027819 */ /* 0x000fd000000006ff */
[----:B------:R-:W1:Y:S02]  /*2f30*/  SYNCS.PHASECHK.TRANS64 P0, [UR4+0x70], R2 ;  /* 0x00007002ff0075a7 */ /* 0x000e640008001004 */
[----:B-1----:R-:W-:Y:S05]  /*2f40*/  @P0 BRA `(.L_x_52) ;  /* 0x0000000000080947 */ /* 0x002fea0003800000 */
[----:B------:R-:W1:Y:S02]  /*2f50*/  SYNCS.PHASECHK.TRANS64.TRYWAIT P0, [UR4+0x70], R2 ;  /* 0x00007002ff0075a7 */ /* 0x000e640008001104 */
[----:B-1----:R-:W-:Y:S05]  /*2f60*/  @!P0 BRA `(.L_x_53) ;  /* 0x0000004800508947 */ /* 0x002fea0003800000 */
.L_x_52:
[----:B------:R-:W-:-:S04]  /*2f70*/  UIADD3 UR7, UPT, UPT, UR5, 0x1, URZ ;  /* 0x0000000105077890 */ /* 0x000fc8000fffe0ff */
[----:B------:R-:W-:-:S04]  /*2f80*/  UISETP.NE.AND UP0, UPT, UR7, 0x2, UPT ;  /* 0x000000020700788c */ /* 0x000fc8000bf05270 */
[----:B------:R-:W-:Y:S02]  /*2f90*/  USEL UR8, URZ, 0x1, UP0 ;  /* 0x00000001ff087887 */ /* 0x000fe40008000000 */
[----:B------:R-:W-:-:S04]  /*2fa0*/  USEL UR7, UR7, URZ, UP0 ;  /* 0x000000ff07077287 */ /* 0x000fc80008000000 */
[----:B------:R-:W-:Y:S01]  /*2fb0*/  ULEA UR7, UR7, UR6, 0x3 ;  /* 0x0000000607077291 */ /* 0x000fe2000f8e18ff */
[----:B-1----:R-:W-:-:S04]  /*2fc0*/  LOP3.LUT R2, R12, UR8, RZ, 0x3c, !PT ;  /* 0x000000080c027c12 */ /* 0x002fc8000f8e3cff */
[----:B------:R-:W-:-:S04]  /*2fd0*/  SHF.L.U32 R0, R2, 0x1f, RZ ;  /* 0x0000001f02007819 */ /* 0x000fc800000006ff */
[----:B------:R-:W1:Y:S02]  /*2fe0*/  SYNCS.PHASECHK.TRANS64 P0, [UR7+0x70], R0 ;  /* 0x00007000ff0075a7 */ /* 0x000e640008001007 */
[----:B-1----:R-:W-:Y:S05]  /*2ff0*/  @P0 EXIT ;  /* 0x000000000000094d */ /* 0x002fea0003800000 */
[----:B------:R-:W-:Y:S02]  /*3000*/  SHF.L.U32 R2, R2, 0x1f, RZ ;  /* 0x0000001f02027819 */ /* 0x000fe400000006ff */
[----:B------:R-:W-:-:S07]  /*3010*/  MOV R0, UR7 ;  /* 0x0000000700007c02 */ /* 0x000fce0008000f00 */
.L_x_54:
[----:B-1----:R1:W2:Y:S02]  /*3020*/  SYNCS.PHASECHK.TRANS64.TRYWAIT P0, [R0+URZ+0x70], R2 ;  /* 0x00007002000075a7 */ /* 0x0022a400080011ff */
[----:B--2---:R-:W-:Y:S05]  /*3030*/  @!P0 NANOSLEEP.SYNCS 0x989680 ;  /* 0x009896800000895d */ /* 0x004fea0003900000 */
[----:B------:R-:W2:Y:S02]  /*3040*/  @!P0 SYNCS.PHASECHK.TRANS64 P0, [R0+URZ+0x70], R2 ;  /* 0x00007002000085a7 */ /* 0x000ea400080010ff */
[----:B--2---:R-:W-:Y:S05]  /*3050*/  @P0 EXIT ;  /* 0x000000000000094d */ /* 0x004fea0003800000 */
[----:B------:R-:W-:Y:S05]  /*3060*/  BRA `(.L_x_54) ;  /* 0xfffffffc00ec7947 */ /* 0x000fea000383ffff */
.L_x_47:
[----:B------:R-:W-:Y:S05]  /*3070*/  BRA.U UP4, `(.L_x_55) ;  /* 0x0000001104887547 */ /* 0x000fea000b800000 */
[----:B------:R-:W1:Y:S01]  /*3080*/  S2UR UR7, SR_CgaCtaId ;  /* 0x00000000000779c3 */ /* 0x000e620000008800 */
[----:B------:R-:W-:Y:S01]  /*3090*/  UMOV UR4, 0x40 ;  /* 0x0000004000047882 */ /* 0x000fe20000000000 */
[----:B------:R-:W-:Y:S01]  /*30a0*/  NOP ;  /* 0x0000000000007918 */ /* 0x000fe20000000000 */
[----:B------:R-:W-:Y:S01]  /*30b0*/  UMOV UR6, 0x400 ;  /* 0x0000040000067882 */ /* 0x000fe20000000000 */
[----:B-1----:R-:W-:Y:S02]  /*30c0*/  ULEA UR5, UR7, UR4, 0x18 ;  /* 0x0000000407057291 */ /* 0x002fe4000f8ec0ff */
[----:B------:R-:W-:-:S07]  /*30d0*/  ULEA UR6, UR7, UR6, 0x18 ;  /* 0x0000000607067291 */ /* 0x000fce000f8ec0ff */
[----:B------:R-:W1:Y:S02]  /*30e0*/  LDS.U8 R0, [UR5+0x1c] ;  /* 0x00001c05ff007984 */ /* 0x000e640008000000 */
[----:B-1----:R-:W-:-:S13]  /*30f0*/  ISETP.NE.AND P0, PT, R0, RZ, PT ;  /* 0x000000ff0000720c */ /* 0x002fda0003f05270 */
[----:B------:R-:W-:Y:S05]  /*3100*/  @P0 BRA `(.L_x_56) ;  /* 0x0000000400080947 */ /* 0x000fea0003800000 */
[----:B------:R-:W-:Y:S02]  /*3110*/  UISETP.NE.U32.AND UP1, UPT, UR27, 0x1, UPT ;  /* 0x000000011b00788c */ /* 0x000fe4000bf25070 */
[----:B------:R-:W-:-:S07]  /*3120*/  UIADD3 UR7, UPT, UPT, UR5, 0x8, URZ ;  /* 0x0000000805077890 */ /* 0x000fce000fffe0ff */
[----:B------:R-:W-:Y:S05]  /*3130*/  BRA.U !UP1, `(.L_x_57) ;  /* 0x00000001099c7547 */ /* 0x000fea000b800000 */
[----:B------:R-:W-:Y:S01]  /*3140*/  ELECT P0, URZ, PT ;  /* 0x0000000000ff782f */ /* 0x000fe20003800000 */
[----:B------:R-:W-:-:S12]  /*3150*/  BSSY B0, `(.L_x_57) ;  /* 0x0000025000007945 */ /* 0x000fd80003800000 */
[----:B------:R-:W-:Y:S05]  /*3160*/  @!P0 BRA `(.L_x_58) ;  /* 0x00000000008c8947 */ /* 0x000fea0003800000 */
[----:B------:R-:W-:-:S05]  /*3170*/  UMOV UR4, 0x10 ;  /* 0x0000001000047882 */ /* 0x000fca0000000000 */
[----:B------:R-:W-:Y:S04]  /*3180*/  DEPBAR.LE SB1, 0x36 ;  /* 0x00009d800000791a */ /* 0x000fe80000000000 */
[----:B------:R-:W1:Y:S02]  /*3190*/  UTCATOMSWS.2CTA.FIND_AND_SET.ALIGN UP0, UR4, UR4 ;  /* 0x00000004000475e3 */ /* 0x000e640008200800 */
[----:B-1----:R-:W-:Y:S01]  /*31a0*/  MOV R10, UR4 ;  /* 0x00000004000a7c02 */ /* 0x002fe20008000f00 */
[----:B------:R-:W-:Y:S06]  /*31b0*/  BRA.U UP0, `(.L_x_59) ;  /* 0x0000000100187547 */ /* 0x000fec000b800000 */
.L_x_60:
[----:B------:R-:W-:Y:S05]  /*31c0*/  NANOSLEEP 0x64 ;  /* 0x000000640000795d */ /* 0x000fea0003800000 */
[----:B------:R-:W-:-:S05]  /*31d0*/  UMOV UR4, 0x10 ;  /* 0x0000001000047882 */ /* 0x000fca0000000000 */
[----:B------:R-:W-:Y:S04]  /*31e0*/  DEPBAR.LE SB1, 0x36 ;  /* 0x00009d800000791a */ /* 0x000fe80000000000 */
[----:B------:R-:W1:Y:S02]  /*31f0*/  UTCATOMSWS.2CTA.FIND_AND_SET.ALIGN UP0, UR4, UR4 ;  /* 0x00000004000475e3 */ /* 0x000e640008200800 */
[----:B-1----:R-:W-:Y:S01]  /*3200*/  MOV R10, UR4 ;  /* 0x00000004000a7c02 */ /* 0x002fe20008000f00 */
[----:B------:R-:W-:Y:S05]  /*3210*/  BRA.U !UP0, `(.L_x_60) ;  /* 0xfffffffd08e87547 */ /* 0x000fea000b83ffff */
.L_x_59:
[----:B------:R-:W1:Y:S01]  /*3220*/  LDS R6, [UR5+0x10] ;  /* 0x00001005ff067984 */ /* 0x000e620008000800 */
[----:B------:R-:W-:Y:S01]  /*3230*/  IMAD.U32 R0, RZ, RZ, UR6 ;  /* 0x00000006ff007e24 */ /* 0x000fe2000f8e00ff */
[----:B------:R-:W-:-:S03]  /*3240*/  MOV R4, UR29 ;  /* 0x0000001d00047c02 */ /* 0x000fc60008000f00 */
[----:B------:R-:W-:Y:S01]  /*3250*/  VIADD R0, R0, 0x110 ;  /* 0x0000011000007836 */ /* 0x000fe20000000000 */
[----:B-1----:R-:W-:-:S04]  /*3260*/  SHF.L.U32 R6, R6, 0x1f, RZ ;  /* 0x0000001f06067819 */ /* 0x002fc800000006ff */
[----:B------:R-:W1:Y:S02]  /*3270*/  SYNCS.PHASECHK.TRANS64.TRYWAIT P0, [UR5+0x8], R6 ;  /* 0x00000806ff0075a7 */ /* 0x000e640008001105 */
[----:B-1----:R-:W-:Y:S05]  /*3280*/  @P0 BRA `(.L_x_61) ;  /* 0x0000000000080947 */ /* 0x002fea0003800000 */
[----:B------:R-:W1:Y:S02]  /*3290*/  SYNCS.PHASECHK.TRANS64.TRYWAIT P0, [UR5+0x8], R6 ;  /* 0x00000806ff0075a7 */ /* 0x000e640008001105 */
[----:B-1----:R-:W-:Y:S05]  /*32a0*/  @!P0 BRA `(.L_x_62) ;  /* 0x0000004400988947 */ /* 0x002fea0003800000 */
.L_x_61:
[----:B------:R-:W-:Y:S01]  /*32b0*/  PRMT R4, R4, 0x654, R0 ;  /* 0x0000065404047816 */ /* 0x000fe20000000000 */
[----:B------:R-:W-:Y:S01]  /*32c0*/  HFMA2 R0, -RZ, RZ, 0, 5.9604644775390625e-08 ;  /* 0x00000001ff007431 */ /* 0x000fe200000001ff */
[----:B------:R-:W-:Y:S01]  /*32d0*/  UPRMT UR4, UR29, 0x654, UR7 ;  /* 0x000006541d047896 */ /* 0x000fe20008000007 */
[----:B------:R-:W-:Y:S02]  /*32e0*/  IMAD.MOV.U32 R8, RZ, RZ, 0xffff ;  /* 0x0000ffffff087424 */ /* 0x000fe400078e00ff */
[----:B-1----:R-:W-:Y:S02]  /*32f0*/  IMAD.MOV.U32 R6, RZ, RZ, 0x4 ;  /* 0x00000004ff067424 */ /* 0x002fe400078e00ff */
[----:B------:R-:W-:Y:S01]  /*3300*/  IMAD.SHL.U32 R9, R10, 0x20, RZ ;  /* 0x000000200a097824 */ /* 0x000fe200078e00ff */
[----:B------:R-:W-:Y:S02]  /*3310*/  MOV R5, UR4 ;  /* 0x0000000400057c02 */ /* 0x000fe40008000f00 */
[-C--:B------:R-:W-:Y:S01]  /*3320*/  SHF.L.U32 R8, R8, R10.reuse, RZ ;  /* 0x0000000a08087219 */ /* 0x080fe200000006ff */
[----:B------:R1:W-:Y:S01]  /*3330*/  SYNCS.ARRIVE.TRANS64.RED RZ, [UR4], R6 ;  /* 0x00000006ffff79a7 */ /* 0x0003e20008000404 */
[----:B------:R-:W-:Y:S01]  /*3340*/  SHF.L.U32 R7, R0, R10, RZ ;  /* 0x0000000a00077219 */ /* 0x000fe200000006ff */
[----:B------:R1:W-:Y:S04]  /*3350*/  STS [UR6+0x110], R9 ;  /* 0x00011009ff007988 */ /* 0x0003e80008000806 */
[----:B------:R1:W-:Y:S04]  /*3360*/  STAS [R4.64], R10 ;  /* 0x0000000a04007dbd */ /* 0x0003e8000c0008ff */
[----:B------:R1:W-:Y:S04]  /*3370*/  ATOMS.OR RZ, [UR5+0x14], R8 ;  /* 0x00001408ffff798c */ /* 0x0003e8000b000005 */
[----:B------:R1:W-:Y:S04]  /*3380*/  ATOMS.OR RZ, [UR5+0x18], R7 ;  /* 0x00001807ffff798c */ /* 0x0003e8000b000005 */
[----:B------:R1:W-:Y:S02]  /*3390*/  ATOMS.XOR RZ, [UR5+0x10], R0 ;  /* 0x00001000ffff798c */ /* 0x0003e4000b800005 */
.L_x_58:
[----:B------:R-:W-:Y:S05]  /*33a0*/  BSYNC B0 ;  /* 0x0000000000007941 */ /* 0x000fea0003800000 */
.L_x_57:
[----:B------:R-:W-:Y:S05]  /*33b0*/  BRA.U UP1, `(.L_x_63) ;  /* 0x00000001016c7547 */ /* 0x000fea000b800000 */
[----:B------:R-:W-:-:S03]  /*33c0*/  UMOV UR4, 0xffffffff ;  /* 0xffffffff00047882 */ /* 0x000fc60000000000 */
[----:B------:R-:W-:Y:S05]  /*33d0*/  BRA.DIV UR4, `(.L_x_64) ;  /* 0x0000004604647947 */ /* 0x000fea000b800000 */
[----:B------:R-:W-:-:S13]  /*33e0*/  ELECT P0, URZ, PT ;  /* 0x0000000000ff782f */ /* 0x000fda0003800000 */
.L_x_130:
[----:B------:R-:W-:Y:S05]  /*33f0*/  @!P0 BRA `(.L_x_63) ;  /* 0x00000000005c8947 */ /* 0x000fea0003800000 */
[----:B-1----:R-:W1:Y:S02]  /*3400*/  LDS R4, [UR5+0x10] ;  /* 0x00001005ff047984 */ /* 0x002e640008000800 */
[----:B-1----:R-:W-:-:S04]  /*3410*/  SHF.L.U32 R4, R4, 0x1f, RZ ;  /* 0x0000001f04047819 */ /* 0x002fc800000006ff */
[----:B------:R-:W1:Y:S02]  /*3420*/  SYNCS.PHASECHK.TRANS64.TRYWAIT P0, [UR5+0x8], R4 ;  /* 0x00000804ff0075a7 */ /* 0x000e640008001105 */
[----:B-1----:R-:W-:Y:S05]  /*3430*/  @P0 BRA `(.L_x_65) ;  /* 0x0000000000080947 */ /* 0x002fea0003800000 */
[----:B------:R-:W1:Y:S02]  /*3440*/  SYNCS.PHASECHK.TRANS64.TRYWAIT P0, [UR5+0x8], R4 ;  /* 0x00000804ff0075a7 */ /* 0x000e640008001105 */
[----:B-1----:R-:W-:Y:S05]  /*3450*/  @!P0 BRA `(.L_x_66) ;  /* 0x0000004400688947 */ /* 0x002fea0003800000 */
.L_x_65:
[----:B------:R-:W2:Y:S01]  /*3460*/  LDS R6, [UR6+0x110] ;  /* 0x00011006ff067984 */ /* 0x000ea20008000800 */
[----:B-1----:R-:W-:Y:S02]  /*3470*/  HFMA2 R0, -RZ, RZ, 0, 5.9604644775390625e-08 ;  /* 0x00000001ff007431 */ /* 0x002fe400000001ff */
[----:B------:R-:W-:Y:S01]  /*3480*/  IMAD.MOV.U32 R4, RZ, RZ, 0xffff ;  /* 0x0000ffffff047424 */ /* 0x000fe200078e00ff */
[----:B------:R-:W-:Y:S01]  /*3490*/  UPRMT UR4, UR29, 0x654, UR7 ;  /* 0x000006541d047896 */ /* 0x000fe20008000007 */
[----:B--2---:R-:W-:-:S03]  /*34a0*/  IMAD.SHL.U32 R5, R6, 0x20, RZ ;  /* 0x0000002006057824 */ /* 0x004fc600078e00ff */
[-C--:B------:R-:W-:Y:S02]  /*34b0*/  SHF.L.U32 R4, R4, R6.reuse, RZ ;  /* 0x0000000604047219 */ /* 0x080fe400000006ff */
[----:B------:R-:W-:Y:S01]  /*34c0*/  SHF.L.U32 R6, R0, R6, RZ ;  /* 0x0000000600067219 */ /* 0x000fe200000006ff */
[----:B------:R2:W-:Y:S04]  /*34d0*/  STS [UR6+0x110], R5 ;  /* 0x00011005ff007988 */ /* 0x0005e80008000806 */
[----:B------:R2:W-:Y:S04]  /*34e0*/  ATOMS.OR RZ, [UR5+0x14], R4 ;  /* 0x00001404ffff798c */ /* 0x0005e8000b000005 */
[----:B------:R2:W-:Y:S01]  /*34f0*/  ATOMS.OR RZ, [UR5+0x18], R6 ;  /* 0x00001806ffff798c */ /* 0x0005e2000b000005 */
[----:B------:R-:W-:Y:S03]  /*3500*/  SYNCS.ARRIVE.TRANS64.RED.A1T0 RZ, [UR4], RZ ;  /* 0x000000ffffff79a7 */ /* 0x000fe60008100404 */
[----:B------:R2:W-:Y:S01]  /*3510*/  ATOMS.XOR RZ, [UR5+0x10], R0 ;  /* 0x00001000ffff798c */ /* 0x0005e2000b800005 */
[----:B------:R-:W-:Y:S05]  /*3520*/  BRA `(.L_x_63) ;  /* 0x0000000000107947 */ /* 0x000fea0003800000 */
.L_x_56:
[----:B------:R-:W-:Y:S02]  /*3530*/  MOV R0, 0xffffffff ;  /* 0xffffffff00007802 */ /* 0x000fe40000000f00 */
[----:B------:R-:W-:-:S03]  /*3540*/  MOV R4, 0x3570 ;  /* 0x0000357000047802 */ /* 0x000fc60000000f00 */
[----:B------:R1:W-:Y:S04]  /*3550*/  STS [UR6+0x110], R0 ;  /* 0x00011000ff007988 */ /* 0x0003e80008000806 */
[----:B-1---5:R-:W-:Y:S05]  /*3560*/  CALL.REL.NOINC `($__internal_1_$__cuda_sm10x_tcgen05_guardrail_trap_phase_invalid_during_alloc) ;  /* 0x0000004800707944 */ /* 0x022fea0003c00000 */
.L_x_63:
[----:B------:R-:W-:Y:S05]  /*3570*/  WARPSYNC.ALL ;  /* 0x0000000000007948 */ /* 0x000fea0003800000 */
[----:B------:R-:W3:Y:S01]  /*3580*/  S2UR UR4, SR_CgaCtaId ;  /* 0x00000000000479c3 */ /* 0x000ee20000008800 */
[----:B------:R-:W-:Y:S01]  /*3590*/  UMOV UR13, 0x400 ;  /* 0x00000400000d7882 */ /* 0x000fe20000000000 */
[----:B------:R-:W-:-:S06]  /*35a0*/  NOP ;  /* 0x0000000000007918 */ /* 0x000fcc0000000000 */
[----:B------:R-:W-:Y:S06]  /*35b0*/  BAR.ARV 0x6, 0xa0 ;  /* 0x0182800000007b1d */ /* 0x000fec0000002000 */
[----:B------:R-:W4:Y:S01]  /*35c0*/  LDCU UR6, c[0x0][0x38c] ;  /* 0x00007180ff0677ac */ /* 0x000f220008000800 */
[----:B------:R-:W-:Y:S01]  /*35d0*/  LOP3.LUT R3, R3, 0xffff, RZ, 0xc0, !PT ;  /* 0x0000ffff03037812 */ /* 0x000fe200078ec0ff */
[----:B-1----:R-:W-:Y:S01]  /*35e0*/  IMAD.MOV.U32 R9, RZ, RZ, 0x1 ;  /* 0x00000001ff097424 */ /* 0x002fe200078e00ff */
[----:B------:R-:W-:Y:S01]  /*35f0*/  LOP3.LUT R2, R2, 0xffff, RZ, 0xc0, !PT ;  /* 0x0000ffff02027812 */ /* 0x000fe200078ec0ff */
[----:B------:R-:W-:Y:S01]  /*3600*/  IMAD.MOV.U32 R8, RZ, RZ, RZ ;  /* 0x000000ffff087224 */ /* 0x000fe200078e00ff */
[----:B------:R-:W-:Y:S01]  /*3610*/  R2UR UR16, R3 ;  /* 0x00000000031072ca */ /* 0x000fe200000e0000 */
[----:B------:R-:W-:Y:S01]  /*3620*/  UMOV UR20, URZ ;  /* 0x000000ff00147c82 */ /* 0x000fe20008000000 */
[----:B------:R-:W-:-:S02]  /*3630*/  R2UR UR24, R2 ;  /* 0x00000000021872ca */ /* 0x000fc400000e0000 */
[----:B------:R-:W-:Y:S01]  /*3640*/  CS2R R2, SRZ ;  /* 0x0000000000027805 */ /* 0x000fe2000001ff00 */
[----:B------:R-:W-:Y:S01]  /*3650*/  UMOV UR10, URZ ;  /* 0x000000ff000a7c82 */ /* 0x000fe20008000000 */
[----:B---3--:R-:W-:Y:S02]  /*3660*/  ULEA UR13, UR4, UR13, 0x18 ;  /* 0x0000000d040d7291 */ /* 0x008fe4000f8ec0ff */
[----:B------:R-:W-:Y:S02]  /*3670*/  UISETP.NE.AND UP3, UPT, UR27, URZ, UPT ;  /* 0x000000ff1b00728c */ /* 0x000fe4000bf65270 */
[----:B------:R-:W-:Y:S02]  /*3680*/  UIADD3 UR5, UPT, UPT, UR13, 0x4400, URZ ;  /* 0x000044000d057890 */ /* 0x000fe4000fffe0ff */
[----:B------:R-:W-:Y:S02]  /*3690*/  UIADD3 UR4, UPT, UPT, UR13, 0x8400, URZ ;  /* 0x000084000d047890 */ /* 0x000fe4000fffe0ff */
[----:B----4-:R-:W-:Y:S01]  /*36a0*/  UIADD3 UR6, UPT, UPT, UR6, 0x1f, URZ ;  /* 0x0000001f06067890 */ /* 0x010fe2000fffe0ff */
[----:B--2---:R-:W1:Y:S01]  /*36b0*/  LDS R0, [UR13+0x110] ;  /* 0x0001100dff007984 */ /* 0x004e620008000800 */
[----:B------:R-:W-:-:S02]  /*36c0*/  USHF.R.U32.HI UR5, URZ, 0x4, UR5 ;  /* 0x00000004ff057899 */ /* 0x000fc40008011605 */
[----:B------:R-:W-:Y:S02]  /*36d0*/  USHF.R.S32.HI UR21, URZ, 0x1f, UR6 ;  /* 0x0000001fff157899 */ /* 0x000fe40008011406 */
[----:B------:R-:W-:Y:S02]  /*36e0*/  USHF.R.U32.HI UR4, URZ, 0x4, UR4 ;  /* 0x00000004ff047899 */ /* 0x000fe40008011604 */
[----:B------:R-:W-:Y:S02]  /*36f0*/  ULEA.HI UR21, UR21, UR6, URZ, 0x5 ;  /* 0x0000000615157291 */ /* 0x000fe4000f8f28ff */
[----:B------:R-:W-:Y:S02]  /*3700*/  ULOP3.LUT UR5, UR5, 0x3fff, URZ, 0xc0, !UPT ;  /* 0x00003fff05057892 */ /* 0x000fe4000f8ec0ff */
[----:B------:R-:W-:Y:S02]  /*3710*/  USHF.R.S32.HI UR21, URZ, 0x5, UR21 ;  /* 0x00000005ff157899 */ /* 0x000fe40008011415 */
[----:B------:R-:W-:-:S02]  /*3720*/  ULOP3.LUT UR18, UR4, 0x3fff, URZ, 0xc0, !UPT ;  /* 0x00003fff04127892 */ /* 0x000fc4000f8ec0ff */
[----:B------:R-:W-:Y:S02]  /*3730*/  UISETP.LT.AND UP0, UPT, UR21, 0x1, UPT ;  /* 0x000000011500788c */ /* 0x000fe4000bf01270 */
[----:B------:R-:W-:Y:S02]  /*3740*/  ULOP3.LUT UR17, UR5, 0x10000, URZ, 0xfc, !UPT ;  /* 0x0001000005117892 */ /* 0x000fe4000f8efcff */
[----:B------:R-:W-:Y:S02]  /*3750*/  ULOP3.LUT UR18, UR18, 0x10000, URZ, 0xfc, !UPT ;  /* 0x0001000012127892 */ /* 0x000fe4000f8efcff */
[----:B------:R-:W-:Y:S01]  /*3760*/  USEL UR25, UR21, 0x1, !UP0 ;  /* 0x0000000115197887 */ /* 0x000fe2000c000000 */
[----:B------:R-:W-:Y:S01]  /*3770*/  UMOV UR11, URZ ;  /* 0x000000ff000b7c82 */ /* 0x000fe20008000000 */
[----:B------:R-:W-:Y:S01]  /*3780*/  UMOV UR22, 0x0 ;  /* 0x0000000000167882 */ /* 0x000fe20000000000 */
[----:B------:R-:W-:Y:S01]  /*3790*/  UMOV UR23, 0x10100010 ;  /* 0x1010001000177882 */ /* 0x000fe20000000000 */
[----:B-1----:R-:W-:-:S15]  /*37a0*/  R2UR UR26, R0 ;  /* 0x00000000001a72ca */ /* 0x002fde00000e0000 */
.L_x_74:
[C---:B------:R-:W-:Y:S02]  /*37b0*/  LEA R0, R8.reuse, UR13, 0x3 ;  /* 0x0000000d08007c11 */ /* 0x040fe4000f8e18ff */
[----:B------:R-:W-:Y:S02]  /*37c0*/  SHF.L.U32 R4, R3, 0x1f, RZ ;  /* 0x0000001f03047819 */ /* 0x000fe400000006ff */
[----:B------:R-:W-:Y:S02]  /*37d0*/  LEA R5, R8, UR13, 0x4 ;  /* 0x0000000d08057c11 */ /* 0x000fe4000f8e20ff */
[----:B------:R-:W1:Y:S02]  /*37e0*/  SYNCS.PHASECHK.TRANS64.TRYWAIT P0, [R0+URZ+0x60], R4 ;  /* 0x00006004000075a7 */ /* 0x000e6400080011ff */
[----:B-1-3--:R-:W-:Y:S05]  /*37f0*/  @!P0 BRA `(.L_x_67) ;  /* 0x0000004000988947 */ /* 0x00afea0003800000 */
.L_x_131:
[----:B-1----:R-:W1:Y:S01]  /*3800*/  LDS.128 R4, [R5+0xf0] ;  /* 0x0000f00005047984 */ /* 0x002e620000000c00 */
[----:B------:R-:W-:Y:S02]  /*3810*/  VIADD R0, R0, 0x70 ;  /* 0x0000007000007836 */ /* 0x000fe40000000000 */
[----:B------:R-:W-:Y:S01]  /*3820*/  VIADD R8, R8, 0x1 ;  /* 0x0000000108087836 */ /* 0x000fe20000000000 */
[----:B------:R-:W-:Y:S01]  /*3830*/  @!PT LDS RZ, [RZ] ;  /* 0x00000000fffff984 */ /* 0x000fe20000000800 */
[----:B------:R-:W-:Y:S01]  /*3840*/  @!PT LDS RZ, [RZ] ;  /* 0x00000000fffff984 */ /* 0x000fe20000000800 */
[----:B------:R-:W-:Y:S01]  /*3850*/  @!PT LDS RZ, [RZ] ;  /* 0x00000000fffff984 */ /* 0x000fe20000000800 */
[----:B------:R-:W-:Y:S01]  /*3860*/  @!PT LDS RZ, [RZ] ;  /* 0x00000000fffff984 */ /* 0x000fe20000000800 */
[----:B------:R2:W-:Y:S06]  /*3870*/  MEMBAR.ALL.CTA ;  /* 0x0000000000007992 */ /* 0x0005ec0000008000 */
[----:B--2---:R-:W2:Y:S01]  /*3880*/  FENCE.VIEW.ASYNC.S ;  /* 0x00000000000073c6 */ /* 0x004ea20000000000 */
[----:B------:R-:W-:-:S04]  /*3890*/  PRMT R0, RZ, 0x654, R0 ;  /* 0x00000654ff007816 */ /* 0x000fc80000000000 */
[----:B--2---:R2:W-:Y:S01]  /*38a0*/  SYNCS.ARRIVE.TRANS64.RED.A1T0 RZ, [R0+URZ], RZ ;  /* 0x000000ff00ff79a7 */ /* 0x0045e200081004ff */
[----:B-1----:R-:W-:Y:S01]  /*38b0*/  LOP3.LUT P1, RZ, R6, 0x1, RZ, 0xc0, !PT ;  /* 0x0000000106ff7812 */ /* 0x002fe2000782c0ff */
[----:B--2---:R-:W-:-:S12]  /*38c0*/  BRA.U UP3, `(.L_x_68) ;  /* 0x0000000103cc7547 */ /* 0x004fd8000b800000 */
[----:B------:R-:W1:Y:S01]  /*38d0*/  LDCU UR4, c[0x0][0x38c] ;  /* 0x00007180ff0477ac */ /* 0x000e620008000800 */
[----:B------:R-:W-:Y:S02]  /*38e0*/  PLOP3.LUT P2, PT, PT, PT, PT, 0x80, 0x8 ;  /* 0x000000000008781c */ /* 0x000fe40003f4f070 */
[----:B------:R-:W-:Y:S01]  /*38f0*/  SHF.L.U32 R4, R9, 0x1f, RZ ;  /* 0x0000001f09047819 */ /* 0x000fe200000006ff */
[----:B------:R-:W-:Y:S02]  /*3900*/  ULEA UR19, UR20, UR13, 0x3 ;  /* 0x0000000d14137291 */ /* 0x000fe4000f8e18ff */
[----:B-1----:R-:W-:-:S06]  /*3910*/  UISETP.GE.AND UP0, UPT, UR4, 0x1, UPT ;  /* 0x000000010400788c */ /* 0x002fcc000bf06270 */
[----:B------:R-:W-:-:S05]  /*3920*/  PLOP3.LUT P0, PT, PT, PT, UP0, 0x80, 0x8 ;  /* 0x000000000008781c */ /* 0x000fca0003f0f008 */
[----:B------:R-:W-:-:S08]  /*3930*/  @UP0 ULEA UR4, UR10, UR13, 0x3 ;  /* 0x0000000d0a040291 */ /* 0x000fd0000f8e18ff */
[----:B------:R-:W-:-:S04]  /*3940*/  @P0 SHF.L.U32 R0, R2, 0x1f, RZ ;  /* 0x0000001f02000819 */ /* 0x000fc800000006ff */
[----:B------:R1:W2:Y:S01]  /*3950*/  @P0 SYNCS.PHASECHK.TRANS64.TRYWAIT P2, [UR4], R0 ;  /* 0x00000000ff0005a7 */ /* 0x0002a20008041104 */
[----:B------:R-:W3:Y:S02]  /*3960*/  SYNCS.PHASECHK.TRANS64.TRYWAIT P0, [UR19+0xa0], R4 ;  /* 0x0000a004ff0075a7 */ /* 0x000ee40008001113 */
[----:B-123--:R-:W-:Y:S05]  /*3970*/  @!P0 BRA `(.L_x_69) ;  /* 0x00000040004c8947 */ /* 0x00efea0003800000 */
.L_x_133:
[----:B------:R-:W-:Y:S01]  /*3980*/  UMOV UR14, UR11 ;  /* 0x0000000b000e7c82 */ /* 0x000fe20008000000 */
[----:B------:R-:W-:Y:S05]  /*3990*/  BRA.U !UP0, `(.L_x_70) ;  /* 0x0000000108887547 */ /* 0x000fea000b800000 */
[----:B------:R-:W-:Y:S02]  /*39a0*/  UIADD3 UR14, UPT, UPT, UR25, UR11, URZ ;  /* 0x0000000b190e7290 */ /* 0x000fe4000fffe0ff */
[----:B------:R-:W-:Y:S02]  /*39b0*/  ULEA UR15, UR20, UR26, 0x6 ;  /* 0x0000001a140f7291 */ /* 0x000fe4000f8e30ff */
[----:B------:R-:W-:Y:S01]  /*39c0*/  UPLOP3.LUT UP2, UPT, UPT, UPT, UPT, 0x40, 0x4 ;  /* 0x000000000004789c */ /* 0x000fe20003f4e870 */
[----:B------:R-:W-:Y:S01]  /*39d0*/  UMOV UR12, UR21 ;  /* 0x00000015000c7c82 */ /* 0x000fe20008000000 */
[----:B------:R-:W-:-:S09]  /*39e0*/  UMOV UR5, UR10 ;  /* 0x0000000a00057c82 */ /* 0x000fd20008000000 */
.L_x_73:
[----:B--2---:R-:W-:Y:S01]  /*39f0*/  ULEA UR6, UR5, UR13, 0x3 ;  /* 0x0000000d05067291 */ /* 0x004fe2000f8e18ff */
[----:B---3--:R-:W-:Y:S11]  /*3a00*/  @P2 BRA `(.L_x_71) ;  /* 0x00000000000c2947 */ /* 0x008ff60003800000 */
[----:B-1----:R-:W-:Y:S04]  /*3a10*/  SHF.L.U32 R4, R2, 0x1f, RZ ;  /* 0x0000001f02047819 */ /* 0x002fe800000006ff */
[----:B------:R-:W1:Y:S02]  /*3a20*/  SYNCS.PHASECHK.TRANS64.TRYWAIT P0, [UR6], R4 ;  /* 0x00000004ff0075a7 */ /* 0x000e640008001106 */
[----:B-1----:R-:W-:Y:S05]  /*3a30*/  @!P0 BRA `(.L_x_72) ;  /* 0x0000004000348947 */ /* 0x002fea0003800000 */
.L_x_71:
[----:B------:R-:W-:Y:S01]  /*3a40*/  UISETP.NE.AND UP0, UPT, UR12, 0x1, UPT ;  /* 0x000000010c00788c */ /* 0x000fe2000bf05270 */
[----:B------:R-:W-:Y:S01]  /*3a50*/  PLOP3.LUT P2, PT, PT, PT, PT, 0x80, 0x8 ;  /* 0x000000000008781c */ /* 0x000fe20003f4f070 */
[----:B------:R-:W-:Y:S02]  /*3a60*/  UIADD3 UR4, UPT, UPT, UR5, 0x1, URZ ;  /* 0x0000000105047890 */ /* 0x000fe4000fffe0ff */
[----:B------:R-:W-:Y:S02]  /*3a70*/  ULEA UR8, UR5, UR18, 0x6 ;  /* 0x0000001205087291 */ /* 0x000fe4000f8e30ff */
[----:B------:R-:W-:Y:S01]  /*3a80*/  UISETP.NE.AND UP1, UPT, UR4, 0x4, UPT ;  /* 0x000000040400788c */ /* 0x000fe2000bf25270 */
[----:B------:R-:W-:Y:S01]  /*3a90*/  PLOP3.LUT P0, PT, PT, PT, UP0, 0x80, 0x8 ;  /* 0x000000000008781c */ /* 0x000fe20003f0f008 */
[----:B------:R-:W-:Y:S02]  /*3aa0*/  UIADD3 UR11, UPT, UPT, UR11, 0x1, URZ ;  /* 0x000000010b0b7890 */ /* 0x000fe4000fffe0ff */
[----:B------:R-:W-:Y:S02]  /*3ab0*/  USEL UR7, URZ, 0x1, UP1 ;  /* 0x00000001ff077887 */ /* 0x000fe40008800000 */
[----:B------:R-:W-:Y:S01]  /*3ac0*/  USEL UR10, UR4, URZ, UP1 ;  /* 0x000000ff040a7287 */ /* 0x000fe20008800000 */
[----:B------:R-:W-:Y:S01]  /*3ad0*/  UMOV UR9, 0xc0004010 ;  /* 0xc000401000097882 */ /* 0x000fe20000000000 */
[----:B------:R-:W-:Y:S02]  /*3ae0*/  UIADD3 UR12, UPT, UPT, UR12, -0x1, URZ ;  /* 0xffffffff0c0c7890 */ /* 0x000fe4000fffe0ff */
[----:B------:R-:W-:Y:S01]  /*3af0*/  LOP3.LUT R2, R2, UR7, RZ, 0x3c, !PT ;  /* 0x0000000702027c12 */ /* 0x000fe2000f8e3cff */
[----:B------:R-:W-:Y:S01]  /*3b00*/  @UP0 ULEA UR4, UR10, UR13, 0x3 ;  /* 0x0000000d0a040291 */ /* 0x000fe2000f8e18ff */
[----:B------:R-:W-:Y:S02]  /*3b10*/  UMOV UR7, 0xc0004010 ;  /* 0xc000401000077882 */ /* 0x000fe40000000000 */
[----:B-1----:R-:W-:Y:S01]  /*3b20*/  @P0 SHF.L.U32 R0, R2, 0x1f, RZ ;  /* 0x0000001f02000819 */ /* 0x002fe200000006ff */
[----:B------:R-:W-:Y:S05]  /*3b30*/  UISETP.NE.AND UP0, UPT, UR11, UR14, UPT ;  /* 0x0000000e0b00728c */ /* 0x000fea000bf05270 */
[----:B------:R2:W3:Y:S01]  /*3b40*/  @P0 SYNCS.PHASECHK.TRANS64.TRYWAIT P2, [UR4], R0 ;  /* 0x00000000ff0005a7 */ /* 0x0004e20008041104 */
[----:B------:R-:W-:Y:S02]  /*3b50*/  UIADD3 UR4, UPT, UPT, UR6, 0x20, URZ ;  /* 0x0000002006047890 */ /* 0x000fe4000fffe0ff */
[----:B------:R-:W-:Y:S03]  /*3b60*/  ULEA UR6, UR5, UR17, 0x8 ;  /* 0x0000001105067291 */ /* 0x000fe6000f8e40ff */
[----:B------:R-:W-:Y:S06]  /*3b70*/  UMOV UR5, UR10 ;  /* 0x0000000a00057c82 */ /* 0x000fec0008000000 */
[----:B------:R2:W-:Y:S01]  /*3b80*/  UTCQMMA.2CTA gdesc[UR6], gdesc[UR8], tmem[UR15], tmem[UR22], idesc[UR23], UP2 ;  /* 0x00ff1608060075ea */ /* 0x0005e2000920030f */
[----:B------:R-:W-:Y:S01]  /*3b90*/  UPLOP3.LUT UP2, UPT, UPT, UPT, UPT, 0x80, 0x8 ;  /* 0x000000000008789c */ /* 0x000fe20003f4f070 */
[----:B------:R2:W-:Y:S01]  /*3ba0*/  UTCBAR.2CTA.MULTICAST [UR4], URZ, UR16 ;  /* 0x000000ff040073e9 */ /* 0x0005e20008200810 */
[----:B------:R-:W-:Y:S09]  /*3bb0*/  BRA.U UP0, `(.L_x_73) ;  /* 0xfffffffd008c7547 */ /* 0x000ff2000b83ffff */
.L_x_70:
[----:B--2---:R-:W-:Y:S01]  /*3bc0*/  UIADD3 UR4, UPT, UPT, UR19, 0x80, URZ ;  /* 0x0000008013047890 */ /* 0x004fe2000fffe0ff */
[----:B------:R-:W-:-:S08]  /*3bd0*/  UMOV UR11, UR14 ;  /* 0x0000000e000b7c82 */ /* 0x000fd00008000000 */
[----:B------:R2:W-:Y:S01]  /*3be0*/  UTCBAR.2CTA.MULTICAST [UR4], URZ, UR24 ;  /* 0x000000ff040073e9 */ /* 0x0005e20008200818 */
[----:B------:R-:W-:Y:S02]  /*3bf0*/  NOP ;  /* 0x0000000000007918 */ /* 0x000fe40000000000 */
.L_x_68:
[----:B--2---:R-:W-:Y:S01]  /*3c00*/  UIADD3 UR4, UPT, UPT, UR20, 0x1, URZ ;  /* 0x0000000114047890 */ /* 0x004fe2000fffe0ff */
[----:B------:R-:W-:-:S03]  /*3c10*/  ISETP.NE.AND P0, PT, R8, 0x2, PT ;  /* 0x000000020800780c */ /* 0x000fc60003f05270 */
[----:B------:R-:W-:Y:S01]  /*3c20*/  UISETP.NE.AND UP0, UPT, UR4, 0x4, UPT ;  /* 0x000000040400788c */ /* 0x000fe2000bf05270 */
[----:B-1----:R-:W-:Y:S02]  /*3c30*/  SEL R0, RZ, 0x1, P0 ;  /* 0x00000001ff007807 */ /* 0x002fe40000000000 */
[----:B------:R-:W-:Y:S01]  /*3c40*/  SEL R8, R8, RZ, P0 ;  /* 0x000000ff08087207 */ /* 0x000fe20000000000 */
[----:B------:R-:W-:Y:S01]  /*3c50*/  USEL UR5, URZ, 0x1, UP0 ;  /* 0x00000001ff057887 */ /* 0x000fe20008000000 */
[----:B------:R-:W-:Y:S01]  /*3c60*/  LOP3.LUT R3, R3, R0, RZ, 0x3c, !PT ;  /* 0x0000000003037212 */ /* 0x000fe200078e3cff */
[----:B------:R-:W-:-:S04]  /*3c70*/  USEL UR20, UR4, URZ, UP0 ;  /* 0x000000ff04147287 */ /* 0x000fc80008000000 */
[----:B------:R-:W-:Y:S01]  /*3c80*/  LOP3.LUT R9, R9, UR5, RZ, 0x3c, !PT ;  /* 0x0000000509097c12 */ /* 0x000fe2000f8e3cff */
[----:B------:R-:W-:Y:S07]  /*3c90*/  @P1 BRA `(.L_x_74) ;  /* 0xfffffff800c41947 */ /* 0x000fee000383ffff */
[----:B------:R-:W1:Y:S01]  /*3ca0*/  S2UR UR8, SR_CgaCtaId ;  /* 0x00000000000879c3 */ /* 0x000e620000008800 */
[----:B------:R-:W-:Y:S01]  /*3cb0*/  ELECT P0, URZ, PT ;  /* 0x0000000000ff782f */ /* 0x000fe20003800000 */
[----:B------:R-:W-:Y:S01]  /*3cc0*/  HFMA2 R0, -RZ, RZ, 0, 5.9604644775390625e-08 ;  /* 0x00000001ff007431 */ /* 0x000fe200000001ff */
[----:B------:R-:W-:-:S05]  /*3cd0*/  UMOV UR4, 0x40 ;  /* 0x0000004000047882 */ /* 0x000fca0000000000 */
[----:B------:R-:W-:Y:S01]  /*3ce0*/  UVIRTCOUNT.DEALLOC.SMPOOL 0x80 ;  /* 0x000000800000784c */ /* 0x000fe20000000000 */
[----:B------:R-:W-:Y:S02]  /*3cf0*/  UISETP.NE.AND UP1, UPT, UR27, URZ, UPT ;  /* 0x000000ff1b00728c */ /* 0x000fe4000bf25270 */
[----:B-1----:R-:W-:-:S09]  /*3d00*/  ULEA UR8, UR8, UR4, 0x18 ;  /* 0x0000000408087291 */ /* 0x002fd2000f8ec0ff */
[----:B------:R1:W-:Y:S01]  /*3d10*/  @P0 STS.U8 [UR8+0x1c], R0 ;  /* 0x00001c00ff000988 */ /* 0x0003e20008000008 */
[----:B------:R-:W-:Y:S05]  /*3d20*/  BRA.U UP1, `(.L_x_75) ;  /* 0x0000000101a07547 */ /* 0x000fea000b800000 */
[----:B------:R-:W-:Y:S01]  /*3d30*/  UIADD3 UR7, UPT, UPT, UR13, 0xa0, URZ ;  /* 0x000000a00d077890 */ /* 0x000fe2000fffe0ff */
[----:B------:R-:W-:-:S03]  /*3d40*/  SHF.L.U32 R2, R9, 0x1f, RZ ;  /* 0x0000001f09027819 */ /* 0x000fc600000006ff */
[----:B------:R-:W-:-:S09]  /*3d50*/  ULEA UR4, UR20, UR7, 0x3 ;  /* 0x0000000714047291 */ /* 0x000fd2000f8e18ff */
[----:B------:R-:W2:Y:S02]  /*3d60*/  SYNCS.PHASECHK.TRANS64.TRYWAIT P0, [UR4], R2 ;  /* 0x00000002ff0075a7 */ /* 0x000ea40008001104 */
[----:B--2---:R-:W-:Y:S05]  /*3d70*/  @!P0 BRA `(.L_x_76) ;  /* 0x0000003c007c8947 */ /* 0x004fea0003800000 */
.L_x_136:
        /* <DEDUP_REMOVED lines=9> */
.L_x_138:
        /* <DEDUP_REMOVED lines=9> */
.L_x_140:
[----:B------:R-:W-:-:S04]  /*3ea0*/  UIADD3 UR4, UPT, UPT, UR4, 0x1, URZ ;  /* 0x0000000104047890 */ /* 0x000fc8000fffe0ff */
[----:B------:R-:W-:-:S04]  /*3eb0*/  UISETP.NE.AND UP0, UPT, UR4, 0x4, UPT ;  /* 0x000000040400788c */ /* 0x000fc8000bf05270 */
[----:B------:R-:W-:Y:S02]  /*3ec0*/  USEL UR5, URZ, 0x1, UP0 ;  /* 0x00000001ff057887 */ /* 0x000fe40008000000 */
[----:B------:R-:W-:-:S04]  /*3ed0*/  USEL UR4, UR4, URZ, UP0 ;  /* 0x000000ff04047287 */ /* 0x000fc80008000000 */
[----:B------:R-:W-:Y:S01]  /*3ee0*/  ULEA UR4, UR4, UR7, 0x3 ;  /* 0x0000000704047291 */ /* 0x000fe2000f8e18ff */
[----:B------:R-:W-:-:S04]  /*3ef0*/  LOP3.LUT R2, R2, UR5, RZ, 0x3c, !PT ;  /* 0x0000000502027c12 */ /* 0x000fc8000f8e3cff */
[----:B------:R-:W-:Y:S01]  /*3f00*/  SHF.L.U32 R2, R2, 0x1f, RZ ;  /* 0x0000001f02027819 */ /* 0x000fe200000006ff */
[----:B-1----:R-:W-:-:S04]  /*3f10*/  IMAD.U32 R0, RZ, RZ, UR4 ;  /* 0x00000004ff007e24 */ /* 0x002fc8000f8e00ff */
[----:B------:R1:W2:Y:S03]  /*3f20*/  SYNCS.PHASECHK.TRANS64.TRYWAIT P0, [R0+URZ], R2 ;  /* 0x00000002000075a7 */ /* 0x0002a600080011ff */
[----:B--2---:R-:W-:Y:S05]  /*3f30*/  @!P0 NANOSLEEP.SYNCS 0x989680 ;  /* 0x009896800000895d */ /* 0x004fea0003900000 */
[----:B------:R-:W2:Y:S02]  /*3f40*/  @!P0 SYNCS.PHASECHK.TRANS64 P0, [R0+URZ], R2 ;  /* 0x00000002000085a7 */ /* 0x000ea400080010ff */
[----:B--2---:R-:W-:Y:S05]  /*3f50*/  @P0 BRA `(.L_x_79) ;  /* 0x0000000000200947 */ /* 0x004fea0003800000 */
.L_x_80:
[----:B--2---:R2:W4:Y:S02]  /*3f60*/  SYNCS.PHASECHK.TRANS64.TRYWAIT P0, [R0+URZ], R2 ;  /* 0x00000002000075a7 */ /* 0x00452400080011ff */
[----:B----4-:R-:W-:Y:S05]  /*3f70*/  @!P0 NANOSLEEP.SYNCS 0x989680 ;  /* 0x009896800000895d */ /* 0x010fea0003900000 */
[----:B------:R-:W4:Y:S02]  /*3f80*/  @!P0 SYNCS.PHASECHK.TRANS64 P0, [R0+URZ], R2 ;  /* 0x00000002000085a7 */ /* 0x000f2400080010ff */
[----:B----4-:R-:W-:Y:S05]  /*3f90*/  @!P0 BRA `(.L_x_80) ;  /* 0xfffffffc00f08947 */ /* 0x010fea000383ffff */
[----:B------:R-:W-:Y:S05]  /*3fa0*/  BRA `(.L_x_79) ;  /* 0x00000000000c7947 */ /* 0x000fea0003800000 */
.L_x_75:
[----:B------:R-:W-:-:S04]  /*3fb0*/  UIADD3 UR4, UPT, UPT, UR13, 0xe0, URZ ;  /* 0x000000e00d047890 */ /* 0x000fc8000fffe0ff */
[----:B------:R-:W-:-:S09]  /*3fc0*/  UPRMT UR4, UR29, 0x654, UR4 ;  /* 0x000006541d047896 */ /* 0x000fd20008000004 */
[----:B------:R-:W-:Y:S03]  /*3fd0*/  SYNCS.ARRIVE.TRANS64.RED.A1T0 RZ, [UR4], RZ ;  /* 0x000000ffffff79a7 */ /* 0x000fe60008100404 */
.L_x_79:
[----:B-12---:R-:W-:Y:S01]  /*3fe0*/  SHF.L.U32 R2, RZ, 0x1f, RZ ;  /* 0x0000001fff027819 */ /* 0x006fe200000006ff */
[----:B------:R-:W-:Y:S01]  /*3ff0*/  UIADD3 UR4, UPT, UPT, UR13, 0xe0, URZ ;  /* 0x000000e00d047890 */ /* 0x000fe2000fffe0ff */
[----:B------:R-:W-:Y:S02]  /*4000*/  PLOP3.LUT P0, PT, PT, PT, UP1, 0x80, 0x8 ;  /* 0x000000000008781c */ /* 0x000fe40003f0f018 */
[----:B------:R-:W1:Y:S02]  /*4010*/  SYNCS.PHASECHK.TRANS64.TRYWAIT P1, [UR13+0xe0], R2 ;  /* 0x0000e002ff0075a7 */ /* 0x000e64000802110d */
[----:B-1----:R-:W-:Y:S09]  /*4020*/  @!P1 BRA `(.L_x_81) ;  /* 0x0000003c00189947 */ /* 0x002ff20003800000 */
.L_x_142:
[----:B------:R-:W-:Y:S01]  /*4030*/  @!UP1 UPRMT UR4, UR29, 0x654, UR4 ;  /* 0x000006541d049896 */ /* 0x000fe20008000004 */
[----:B------:R-:W-:Y:S01]  /*4040*/  UMOV UR5, 0xffff ;  /* 0x0000ffff00057882 */ /* 0x000fe20000000000 */
[----:B------:R-:W-:-:S07]  /*4050*/  UMOV UR6, 0x1 ;  /* 0x0000000100067882 */ /* 0x000fce0000000000 */
[----:B------:R-:W-:Y:S01]  /*4060*/  @!P0 SYNCS.ARRIVE.TRANS64.RED.A1T0 RZ, [UR4], RZ ;  /* 0x000000ffffff89a7 */ /* 0x000fe20008100404 */
[----:B------:R-:W-:Y:S01]  /*4070*/  NOP ;  /* 0x0000000000007918 */ /* 0x000fe20000000000 */
[----:B-1----:R-:W1:Y:S01]  /*4080*/  LDS R0, [UR8+0x14] ;  /* 0x00001408ff007984 */ /* 0x002e620008000800 */
[----:B------:R-:W-:-:S04]  /*4090*/  ULOP3.LUT UR4, UR26, 0xffff, URZ, 0xc0, !UPT ;  /* 0x0000ffff1a047892 */ /* 0x000fc8000f8ec0ff */
[----:B------:R-:W-:-:S04]  /*40a0*/  USHF.R.U32.HI UR4, URZ, 0x5, UR4 ;  /* 0x00000005ff047899 */ /* 0x000fc80008011604 */
[----:B------:R-:W-:Y:S02]  /*40b0*/  USHF.L.U32 UR5, UR5, UR4, URZ ;  /* 0x0000000405057299 */ /* 0x000fe400080006ff */
[----:B------:R-:W-:-:S04]  /*40c0*/  USHF.L.U32 UR4, UR6, UR4, URZ ;  /* 0x0000000406047299 */ /* 0x000fc800080006ff */
[----:B-1----:R-:W-:-:S04]  /*40d0*/  LOP3.LUT R0, R0, UR5, RZ, 0xc0, !PT ;  /* 0x0000000500007c12 */ /* 0x002fc8000f8ec0ff */
[----:B------:R-:W-:-:S13]  /*40e0*/  ISETP.NE.AND P0, PT, R0, UR5, PT ;  /* 0x0000000500007c0c */ /* 0x000fda000bf05270 */
[----:B------:R-:W-:Y:S05]  /*40f0*/  @P0 BRA `(.L_x_82) ;  /* 0x0000000000580947 */ /* 0x000fea0003800000 */
[----:B------:R-:W1:Y:S02]  /*4100*/  LDS R0, [UR8+0x18] ;  /* 0x00001808ff007984 */ /* 0x000e640008000800 */
[----:B-1----:R-:W-:-:S04]  /*4110*/  LOP3.LUT R0, R0, UR4, RZ, 0xc0, !PT ;  /* 0x0000000400007c12 */ /* 0x002fc8000f8ec0ff */
[----:B------:R-:W-:-:S13]  /*4120*/  ISETP.NE.AND P0, PT, R0, UR4, PT ;  /* 0x0000000400007c0c */ /* 0x000fda000bf05270 */
[----:B------:R-:W-:Y:S05]  /*4130*/  @P0 BRA `(.L_x_83) ;  /* 0x00000000003c0947 */ /* 0x000fea0003800000 */
[----:B------:R-:W1:Y:S01]  /*4140*/  S2R R2, SR_LANEID ;  /* 0x0000000000027919 */ /* 0x000e620000000000 */
[----:B------:R-:W-:-:S06]  /*4150*/  ULOP3.LUT UR5, URZ, UR5, URZ, 0x33, !UPT ;  /* 0x00000005ff057292 */ /* 0x000fcc000f8e33ff */
[----:B------:R-:W-:-:S04]  /*4160*/  IMAD.U32 R0, RZ, RZ, UR5 ;  /* 0x00000005ff007e24 */ /* 0x000fc8000f8e00ff */
[----:B------:R2:W4:Y:S02]  /*4170*/  REDUX UR7, R0 ;  /* 0x00000000000773c4 */ /* 0x0005240000000000 */
[----:B------:R1:W-:Y:S01]  /*4180*/  UTCATOMSWS.AND URZ, UR5 ;  /* 0x0000000500ff79e3 */ /* 0x0003e20008000000 */
[----:B--2---:R-:W-:Y:S01]  /*4190*/  LOP3.LUT R0, RZ, UR4, RZ, 0x33, !PT ;  /* 0x00000004ff007c12 */ /* 0x004fe2000f8e33ff */
[----:B------:R-:W-:Y:S02]  /*41a0*/  VOTEU.ANY UR4, UPT, PT ;  /* 0x0000000000047886 */ /* 0x000fe400038e0100 */
[----:B------:R-:W-:Y:S02]  /*41b0*/  UFLO.U32 UR4, UR4 ;  /* 0x00000004000472bd */ /* 0x000fe400080e0000 */
[----:B------:R-:W2:Y:S04]  /*41c0*/  REDUX UR6, R0 ;  /* 0x00000000000673c4 */ /* 0x000ea80000000000 */
[----:B-1----:R-:W-:-:S02]  /*41d0*/  ISETP.EQ.U32.AND P0, PT, R2, UR4, PT ;  /* 0x0000000402007c0c */ /* 0x002fc4000bf02070 */
[----:B----4-:R-:W-:-:S11]  /*41e0*/  MOV R2, UR7 ;  /* 0x0000000700027c02 */ /* 0x010fd60008000f00 */
[----:B------:R1:W-:Y:S01]  /*41f0*/  @P0 ATOMS.AND RZ, [UR8+0x14], R2 ;  /* 0x00001402ffff098c */ /* 0x0003e2000a800008 */
[----:B--2---:R-:W-:-:S05]  /*4200*/  IMAD.U32 R0, RZ, RZ, UR6 ;  /* 0x00000006ff007e24 */ /* 0x004fca000f8e00ff */
[----:B------:R1:W-:Y:S01]  /*4210*/  @P0 ATOMS.AND RZ, [UR8+0x18], R0 ;  /* 0x00001800ffff098c */ /* 0x0003e2000a800008 */
[----:B------:R-:W-:Y:S05]  /*4220*/  BRA `(.L_x_84) ;  /* 0x0000000000147947 */ /* 0x000fea0003800000 */
.L_x_83:
[----:B------:R-:W-:Y:S02]  /*4230*/  MOV R2, 0x4250 ;  /* 0x0000425000027802 */ /* 0x000fe40000000f00 */
[----:B---3-5:R-:W-:Y:S05]  /*4240*/  CALL.REL.NOINC `($__internal_0_$__cuda_sm10x_tcgen05_guardrail_trap_col_being_dealloced_not_returned_by_alloc) ;  /* 0x0000003c002c7944 */ /* 0x028fea0003c00000 */
[----:B------:R-:W-:Y:S05]  /*4250*/  BRA `(.L_x_84) ;  /* 0x0000000000087947 */ /* 0x000fea0003800000 */
.L_x_82:
[----:B------:R-:W-:Y:S02]  /*4260*/  MOV R2, 0x4280 ;  /* 0x0000428000027802 */ /* 0x000fe40000000f00 */
[----:B---3-5:R-:W-:Y:S05]  /*4270*/  CALL.REL.NOINC `($__internal_2_$__cuda_sm10x_tcgen05_guardrail_trap_unallocated_columns_being_dealloced) ;  /* 0x0000003c00387944 */ /* 0x028fea0003c00000 */
.L_x_84:
[----:B------:R-:W-:Y:S01]  /*4280*/  NOP ;  /* 0x0000000000007918 */ /* 0x000fe20000000000 */
[----:B------:R-:W-:Y:S05]  /*4290*/  EXIT ;  /* 0x000000000000794d */ /* 0x000fea0003800000 */
.L_x_55:
[----:B------:R-:W-:-:S09]  /*42a0*/  UISETP.NE.OR UP0, UPT, UR13, 0x3, !UP3 ;  /* 0x000000030d00788c */ /* 0x000fd2000df05670 */
[----:B------:R-:W-:Y:S05]  /*42b0*/  BRA.U UP0, `(.L_x_85) ;  /* 0x0000000d000c7547 */ /* 0x000fea000b800000 */
[----:B------:R-:W1:Y:S01]  /*42c0*/  S2UR UR10, SR_CgaCtaId ;  /* 0x00000000000a79c3 */ /* 0x000e620000008800 */
[----:B------:R-:W2:Y:S01]  /*42d0*/  LDCU UR26, c[0x0][0x370] ;  /* 0x00006e00ff1a77ac */ /* 0x000ea20008000800 */
[----:B------:R-:W-:Y:S02]  /*42e0*/  HFMA2 R13, -RZ, RZ, 0, 0 ;  /* 0x00000000ff0d7431 */ /* 0x000fe400000001ff */
[----:B------:R-:W-:Y:S01]  /*42f0*/  IMAD.MOV.U32 R15, RZ, RZ, 0x1 ;  /* 0x00000001ff0f7424 */ /* 0x000fe200078e00ff */
[----:B------:R-:W-:Y:S01]  /*4300*/  MOV R12, 0x2000 ;  /* 0x00002000000c7802 */ /* 0x000fe20000000f00 */
[----:B------:R-:W2:Y:S01]  /*4310*/  LDCU.128 UR28, c[0x0][0xb10] ;  /* 0x00016200ff1c77ac */ /* 0x000ea20008000c00 */
[----:B------:R-:W-:Y:S01]  /*4320*/  IMAD.MOV.U32 R14, RZ, RZ, RZ ;  /* 0x000000ffff0e7224 */ /* 0x000fe200078e00ff */
[----:B------:R-:W3:Y:S01]  /*4330*/  LDC.64 R16, c[0x0][0x348] ;  /* 0x0000d200ff107b82 */ /* 0x000ee20000000a00 */
[----:B------:R-:W4:Y:S01]  /*4340*/  LDCU UR25, c[0x0][0x374] ;  /* 0x00006e80ff1977ac */ /* 0x000f220008000800 */
[----:B------:R-:W1:Y:S06]  /*4350*/  LDCU UR16, c[0x0][0xb0c] ;  /* 0x00016180ff1077ac */ /* 0x000e6c0008000800 */
[----:B------:R-:W3:Y:S01]  /*4360*/  LDC.64 R2, c[0x0][0x888] ;  /* 0x00022200ff027b82 */ /* 0x000ee20000000a00 */
[----:B------:R-:W1:Y:S01]  /*4370*/  LDCU UR35, c[0x0][0xb20] ;  /* 0x00016400ff2377ac */ /* 0x000e620008000800 */
[----:B------:R-:W1:Y:S06]  /*4380*/  LDCU UR4, c[0x0][0xb30] ;  /* 0x00016600ff0477ac */ /* 0x000e6c0008000800 */
[----:B------:R-:W3:Y:S01]  /*4390*/  LDC.64 R4, c[0x0][0x890] ;  /* 0x00022400ff047b82 */ /* 0x000ee20000000a00 */
[----:B------:R-:W-:Y:S01]  /*43a0*/  UMOV UR17, 0x400 ;  /* 0x0000040000117882 */ /* 0x000fe20000000000 */
[----:B--2---:R-:W-:-:S02]  /*43b0*/  UIMAD.WIDE.U32 UR6, UR26, UR28, URZ ;  /* 0x0000001c1a0672a5 */ /* 0x004fc4000f8e00ff */
[----:B----4-:R-:W-:Y:S02]  /*43c0*/  UIMAD.WIDE.U32 UR8, UR25, UR31, URZ ;  /* 0x0000001f190872a5 */ /* 0x010fe4000f8e00ff */
[----:B-1----:R-:W-:Y:S02]  /*43d0*/  ULEA UR17, UR10, UR17, 0x18 ;  /* 0x000000110a117291 */ /* 0x002fe4000f8ec0ff */
[----:B------:R-:W-:Y:S02]  /*43e0*/  UPLOP3.LUT UP3, UPT, UPT, UPT, UPT, 0x40, 0x4 ;  /* 0x000000000004789c */ /* 0x000fe40003f6e870 */
[----:B------:R-:W-:Y:S01]  /*43f0*/  UIADD3 UR27, UPT, UPT, UR17, 0x40, URZ ;  /* 0x00000040111b7890 */ /* 0x000fe2000fffe0ff */
[----:B------:R-:W-:Y:S01]  /*4400*/  UMOV UR6, UR7 ;  /* 0x0000000700067c82 */ /* 0x000fe20008000000 */
[----:B------:R-:W-:Y:S01]  /*4410*/  UMOV UR32, UR9 ;  /* 0x0000000900207c82 */ /* 0x000fe20008000000 */
[----:B------:R-:W-:Y:S02]  /*4420*/  UISETP.GE.AND UP0, UPT, UR40, 0x1, UPT ;  /* 0x000000012800788c */ /* 0x000fe4000bf06270 */
[----:B------:R-:W-:Y:S01]  /*4430*/  UISETP.NE.AND UP4, UPT, UR40, 0x1, UPT ;  /* 0x000000012800788c */ /* 0x000fe2000bf85270 */
[----:B------:R-:W1:Y:S01]  /*4440*/  LDCU.64 UR14, c[0x0][0xb28] ;  /* 0x00016500ff0e77ac */ /* 0x000e620008000a00 */
[----:B------:R-:W-:-:S02]  /*4450*/  UISETP.NE.AND UP6, UPT, UR16, 0x1, UPT ;  /* 0x000000011000788c */ /* 0x000fc4000bfc5270 */
[----:B------:R-:W-:Y:S02]  /*4460*/  UISETP.NE.AND UP5, UPT, UR30, 0x1, UPT ;  /* 0x000000011e00788c */ /* 0x000fe4000bfa5270 */
[----:B------:R-:W-:Y:S02]  /*4470*/  UPRMT UR27, UR10, 0x654, UR27 ;  /* 0x000006540a1b7896 */ /* 0x000fe4000800001b */
[----:B------:R-:W-:Y:S02]  /*4480*/  USHF.R.U32.HI UR33, URZ, UR29, UR6 ;  /* 0x0000001dff217299 */ /* 0x000fe40008011606 */
[----:B------:R-:W-:Y:S02]  /*4490*/  USHF.R.U32.HI UR32, URZ, UR35, UR32 ;  /* 0x00000023ff207299 */ /* 0x000fe40008011620 */
[----:B------:R-:W-:-:S11]  /*44a0*/  UISETP.NE.AND UP2, UPT, UR4, 0x1, UPT ;  /* 0x000000010400788c */ /* 0x000fd6000bf45270 */
.L_x_93:
[C---:B------:R-:W-:Y:S02]  /*44b0*/  LEA R7, R14.reuse, UR17, 0x3 ;  /* 0x000000110e077c11 */ /* 0x040fe4000f8e18ff */
[----:B------:R-:W-:Y:S02]  /*44c0*/  SHF.L.U32 R0, R13, 0x1f, RZ ;  /* 0x0000001f0d007819 */ /* 0x000fe400000006ff */
[----:B------:R-:W-:Y:S02]  /*44d0*/  LEA R8, R14, UR17, 0x4 ;  /* 0x000000110e087c11 */ /* 0x000fe4000f8e20ff */
[----:B--2---:R-:W2:Y:S02]  /*44e0*/  SYNCS.PHASECHK.TRANS64.TRYWAIT P0, [R7+URZ+0x60], R0 ;  /* 0x00006000070075a7 */ /* 0x004ea400080011ff */
[----:B--2---:R-:W-:Y:S05]  /*44f0*/  @!P0 BRA `(.L_x_86) ;  /* 0x0000003400fc8947 */ /* 0x004fea0003800000 */
.L_x_143:
[----:B------:R-:W4:Y:S01]  /*4500*/  LDS.128 R8, [R8+0xf0] ;  /* 0x0000f00008087984 */ /* 0x000f220000000c00 */
[----:B------:R-:W-:Y:S01]  /*4510*/  UISETP.GE.AND UP0, UPT, UR40, 0x1, UPT ;  /* 0x000000012800788c */ /* 0x000fe2000bf06270 */
[----:B------:R-:W-:Y:S01]  /*4520*/  @!PT LDS RZ, [RZ] ;  /* 0x00000000fffff984 */ /* 0x000fe20000000800 */
[----:B------:R-:W-:Y:S01]  /*4530*/  @!PT LDS RZ, [RZ] ;  /* 0x00000000fffff984 */ /* 0x000fe20000000800 */
[----:B------:R-:W-:Y:S01]  /*4540*/  @!PT LDS RZ, [RZ] ;  /* 0x00000000fffff984 */ /* 0x000fe20000000800 */
[----:B------:R-:W-:Y:S01]  /*4550*/  @!PT LDS RZ, [RZ] ;  /* 0x00000000fffff984 */ /* 0x000fe20000000800 */
[----:B------:R1:W-:Y:S06]  /*4560*/  MEMBAR.ALL.CTA ;  /* 0x0000000000007992 */ /* 0x0003ec0000008000 */
[----:B-1----:R-:W1:Y:S01]  /*4570*/  FENCE.VIEW.ASYNC.S ;  /* 0x00000000000073c6 */ /* 0x002e620000000000 */
[----:B----4-:R-:W-:Y:S11]  /*4580*/  LOP3.LUT P0, RZ, R10, 0x1, RZ, 0xc0, !PT ;  /* 0x000000010aff7812 */ /* 0x010ff6000780c0ff */
[----:B------:R-:W-:Y:S02]  /*4590*/  @!UPT UIADD3 URZ, UPT, UPT, URZ, URZ, URZ ;  /* 0x000000fffffff290 */ /* 0x000fe4000fffe0ff */
[----:B-1----:R-:W-:Y:S01]  /*45a0*/  VOTEU.ANY UP1, P0 ;  /* 0x0000000000ff7886 */ /* 0x002fe20000020100 */
[----:B------:R-:W-:Y:S11]  /*45b0*/  PLOP3.LUT P0, PT, PT, PT, UP1, 0x80, 0x8 ;  /* 0x000000000008781c */ /* 0x000ff60003f0f018 */
[----:B------:R-:W-:Y:S02]  /*45c0*/  @!UPT UIADD3 URZ, UPT, UPT, URZ, URZ, URZ ;  /* 0x000000fffffff290 */ /* 0x000fe4000fffe0ff */
[----:B--2---:R-:W-:Y:S02]  /*45d0*/  @P0 SHF.R.U32.HI R0, RZ, 0x10, R9 ;  /* 0x00000010ff000819 */ /* 0x004fe40000011609 */
[----:B------:R-:W-:Y:S02]  /*45e0*/  @P0 MOV R6, R8 ;  /* 0x0000000800060202 */ /* 0x000fe40000000f00 */
[----:B------:R-:W-:Y:S01]  /*45f0*/  @P0 R2UR UR4, R0 ;  /* 0x00000000000402ca */ /* 0x000fe200000e0000 */
[----:B------:R-:W-:Y:S01]  /*4600*/  VIADD R0, R7, 0x70 ;  /* 0x0000007007007836 */ /* 0x000fe20000000000 */
[----:B------:R-:W-:Y:S02]  /*4610*/  @P0 LOP3.LUT R8, R9, 0xffff, RZ, 0xc0, !PT ;  /* 0x0000ffff09080812 */ /* 0x000fe400078ec0ff */
[----:B------:R-:W-:Y:S02]  /*4620*/  @P0 R2UR UR6, R6 ;  /* 0x00000000060602ca */ /* 0x000fe400000e0000 */
[----:B------:R-:W-:Y:S02]  /*4630*/  PRMT R0, RZ, 0x654, R0 ;  /* 0x00000654ff007816 */ /* 0x000fe40000000000 */
[----:B------:R-:W-:Y:S02]  /*4640*/  @P0 R2UR UR5, R8 ;  /* 0x00000000080502ca */ /* 0x000fe400000e0000 */
[----:B------:R1:W-:Y:S03]  /*4650*/  SYNCS.ARRIVE.TRANS64.RED.A1T0 RZ, [R0+URZ], RZ ;  /* 0x000000ff00ff79a7 */ /* 0x0003e600081004ff */
[----:B------:R-:W-:Y:S04]  /*4660*/  @UP1 UMOV UR24, UR4 ;  /* 0x0000000400181c82 */ /* 0x000fe80008000000 */
[----:B------:R-:W-:Y:S04]  /*4670*/  @UP1 UMOV UR13, UR6 ;  /* 0x00000006000d1c82 */ /* 0x000fe80008000000 */
[----:B------:R-:W-:Y:S01]  /*4680*/  @UP1 UMOV UR7, UR5 ;  /* 0x0000000500071c82 */ /* 0x000fe20008000000 */
[----:B------:R-:W-:Y:S05]  /*4690*/  BRA.U !UP0, `(.L_x_87) ;  /* 0x0000000108a47547 */ /* 0x000fea000b800000 */
[----:B------:R-:W-:Y:S02]  /*46a0*/  UIMAD.WIDE.U32 UR10, UR7, UR31, URZ ;  /* 0x0000001f070a72a5 */ /* 0x000fe4000f8e00ff */
[----:B------:R-:W-:Y:S02]  /*46b0*/  UIMAD.WIDE.U32 UR18, UR13, UR28, URZ ;  /* 0x0000001c0d1272a5 */ /* 0x000fe4000f8e00ff */
[----:B------:R-:W-:Y:S02]  /*46c0*/  USEL UR4, UR25, UR32, !UP5 ;  /* 0x0000002019047287 */ /* 0x000fe4000e800000 */
[----:B------:R-:W-:Y:S02]  /*46d0*/  USEL UR8, UR26, UR33, !UP6 ;  /* 0x000000211a087287 */ /* 0x000fe4000f000000 */
[----:B------:R-:W-:Y:S02]  /*46e0*/  UIMAD.WIDE.U32 UR20, UR4, UR14, URZ ;  /* 0x0000000e041472a5 */ /* 0x000fe4000f8e00ff */
[----:B------:R-:W-:Y:S01]  /*46f0*/  UIMAD.WIDE.U32 UR22, UR8, UR14, URZ ;  /* 0x0000000e081672a5 */ /* 0x000fe2000f8e00ff */
[----:B------:R-:W-:Y:S02]  /*4700*/  UMOV UR5, UR11 ;  /* 0x0000000b00057c82 */ /* 0x000fe40008000000 */
[----:B------:R-:W-:Y:S03]  /*4710*/  USHF.R.U32.HI UR6, URZ, UR35, UR5 ;  /* 0x00000023ff067299 */ /* 0x000fe60008011605 */
[----:B------:R-:W-:Y:S01]  /*4720*/  UMOV UR5, UR19 ;  /* 0x0000001300057c82 */ /* 0x000fe20008000000 */
[----:B------:R-:W-:Y:S02]  /*4730*/  USEL UR6, UR7, UR6, !UP5 ;  /* 0x0000000607067287 */ /* 0x000fe4000e800000 */
[----:B------:R-:W-:Y:S02]  /*4740*/  USHF.R.U32.HI UR9, URZ, UR29, UR5 ;  /* 0x0000001dff097299 */ /* 0x000fe40008011605 */
[----:B------:R-:W-:Y:S01]  /*4750*/  UIMAD.WIDE.U32 UR10, UR6, UR14, URZ ;  /* 0x0000000e060a72a5 */ /* 0x000fe2000f8e00ff */
[----:B------:R-:W-:Y:S02]  /*4760*/  UMOV UR5, UR21 ;  /* 0x0000001500057c82 */ /* 0x000fe40008000000 */
[----:B------:R-:W-:Y:S03]  /*4770*/  @UP4 USHF.R.U32.HI UR4, URZ, UR15, UR5 ;  /* 0x0000000fff044299 */ /* 0x000fe60008011605 */
[----:B------:R-:W-:Y:S01]  /*4780*/  UMOV UR5, UR23 ;  /* 0x0000001700057c82 */ /* 0x000fe20008000000 */
[----:B------:R-:W-:Y:S02]  /*4790*/  UIMAD UR4, UR40, UR4, URZ ;  /* 0x00000004280472a4 */ /* 0x000fe4000f8e02ff */
[----:B------:R-:W-:Y:S02]  /*47a0*/  @UP4 USHF.R.U32.HI UR8, URZ, UR15, UR5 ;  /* 0x0000000fff084299 */ /* 0x000fe40008011605 */
[----:B------:R-:W-:Y:S02]  /*47b0*/  USEL UR5, UR13, UR9, !UP6 ;  /* 0x000000090d057287 */ /* 0x000fe4000f000000 */
[----:B------:R-:W-:Y:S02]  /*47c0*/  UIMAD UR9, UR40, UR8, URZ ;  /* 0x00000008280972a4 */ /* 0x000fe4000f8e02ff */
[----:B------:R-:W-:Y:S03]  /*47d0*/  UISETP.GE.AND UP0, UPT, UR6, UR4, UPT ;  /* 0x000000040600728c */ /* 0x000fe6000bf06270 */
[----:B------:R-:W-:Y:S01]  /*47e0*/  UMOV UR4, UR11 ;  /* 0x0000000b00047c82 */ /* 0x000fe20008000000 */
[----:B------:R-:W-:Y:S02]  /*47f0*/  UISETP.GE.OR UP0, UPT, UR5, UR9, UP0 ;  /* 0x000000090500728c */ /* 0x000fe40008706670 */
[----:B------:R-:W-:Y:S02]  /*4800*/  USHF.R.U32.HI UR4, URZ, UR15, UR4 ;  /* 0x0000000fff047299 */ /* 0x000fe40008011604 */
[----:B------:R-:W-:Y:S02]  /*4810*/  UIMAD.WIDE.U32 UR10, UR5, UR14, URZ ;  /* 0x0000000e050a72a5 */ /* 0x000fe4000f8e00ff */
[----:B------:R-:W-:Y:S04]  /*4820*/  USEL UR12, UR6, UR4, !UP4 ;  /* 0x00000004060c7287 */ /* 0x000fe8000e000000 */
[----:B------:R-:W-:Y:S01]  /*4830*/  UIADD3 UR9, UPT, UPT, -UR12, URZ, URZ ;  /* 0x000000ff0c097290 */ /* 0x000fe2000fffe1ff */
[----:B------:R-:W-:Y:S02]  /*4840*/  @!UP0 UMOV UR4, UR11 ;  /* 0x0000000b00048c82 */ /* 0x000fe40008000000 */
[----:B------:R-:W-:Y:S02]  /*4850*/  @!UP0 USHF.R.U32.HI UR4, URZ, UR15, UR4 ;  /* 0x0000000fff048299 */ /* 0x000fe40008011604 */
[----:B------:R-:W-:Y:S02]  /*4860*/  UIMAD UR9, UR40, UR9, UR6 ;  /* 0x00000009280972a4 */ /* 0x000fe4000f8e0206 */
[----:B------:R-:W-:Y:S04]  /*4870*/  @!UP0 USEL UR4, UR5, UR4, !UP4 ;  /* 0x0000000405048287 */ /* 0x000fe8000e000000 */
[----:B------:R-:W-:Y:S02]  /*4880*/  @!UP0 UIMAD UR9, UR8, UR9, UR4 ;  /* 0x00000009080982a4 */ /* 0x000fe4000f8e0204 */
[----:B------:R-:W-:Y:S02]  /*4890*/  @!UP0 UIADD3 UR10, UPT, UPT, UR12, -UR4, URZ ;  /* 0x800000040c0a8290 */ /* 0x000fe4000fffe0ff */
[----:B------:R-:W-:Y:S02]  /*48a0*/  UIADD3 UR4, UPT, UPT, -UR5, URZ, URZ ;  /* 0x000000ff05047290 */ /* 0x000fe4000fffe1ff */
[----:B------:R-:W-:Y:S02]  /*48b0*/  UIADD3 UR8, UPT, UPT, -UR6, URZ, URZ ;  /* 0x000000ff06087290 */ /* 0x000fe4000fffe1ff */
[----:B------:R-:W-:Y:S02]  /*48c0*/  @!UP0 UIMAD UR6, UR10, UR40, UR5 ;  /* 0x000000280a0682a4 */ /* 0x000fe4000f8e0205 */
[----:B------:R-:W-:Y:S02]  /*48d0*/  UIMAD UR13, UR16, UR4, UR13 ;  /* 0x00000004100d72a4 */ /* 0x000fe4000f8e020d */
[----:B------:R-:W-:Y:S01]  /*48e0*/  UIMAD UR7, UR30, UR8, UR7 ;  /* 0x000000081e0772a4 */ /* 0x000fe2000f8e0207 */
[----:B------:R-:W-:Y:S02]  /*48f0*/  @!UP0 UMOV UR5, UR9 ;  /* 0x0000000900058c82 */ /* 0x000fe40008000000 */
[----:B------:R-:W-:Y:S02]  /*4900*/  UIMAD UR13, UR5, UR16, UR13 ;  /* 0x00000010050d72a4 */ /* 0x000fe4000f8e020d */
[----:B------:R-:W-:Y:S11]  /*4910*/  UIMAD UR7, UR6, UR30, UR7 ;  /* 0x0000001e060772a4 */ /* 0x000ff6000f8e0207 */
[----:B------:R-:W-:Y:S01]  /*4920*/  @!UPT UIADD3 URZ, UPT, UPT, URZ, URZ, URZ ;  /* 0x000000fffffff290 */ /* 0x000fe2000fffe0ff */
.L_x_87:
[----:B------:R-:W2:Y:S01]  /*4930*/  @!UP2 LDCU.128 UR20, c[0x0][0xb10] ;  /* 0x00016200ff14a7ac */ /* 0x000ea20008000c00 */
[C---:B---3--:R-:W-:Y:S02]  /*4940*/  ISETP.NE.U32.AND P1, PT, R4.reuse, RZ, PT ;  /* 0x000000ff0400720c */ /* 0x048fe40003f25070 */
[----:B------:R-:W-:Y:S02]  /*4950*/  ISETP.NE.U32.AND P0, PT, R4, RZ, PT ;  /* 0x000000ff0400720c */ /* 0x000fe40003f05070 */
[C---:B------:R-:W-:Y:S02]  /*4960*/  ISETP.NE.AND.EX P1, PT, R5.reuse, RZ, PT, P1 ;  /* 0x000000ff0500720c */ /* 0x040fe40003f25310 */
[----:B------:R-:W-:Y:S01]  /*4970*/  ISETP.NE.AND.EX P0, PT, R5, RZ, PT, P0 ;  /* 0x000000ff0500720c */ /* 0x000fe20003f05300 */
[----:B------:R-:W3:Y:S01]  /*4980*/  @!UP2 LDCU UR5, c[0x0][0xb0c] ;  /* 0x00016180ff05a7ac */ /* 0x000ee20008000800 */
[----:B------:R-:W-:Y:S01]  /*4990*/  SHF.L.U32 R6, R15, 0x1f, RZ ;  /* 0x0000001f0f067819 */ /* 0x000fe200000006ff */
[----:B--2---:R-:W-:Y:S07]  /*49a0*/  UIMAD.WIDE.U32 UR8, UR13, UR20, URZ ;  /* 0x000000140d0872a5 */ /* 0x004fee000f8e00ff */
[----:B------:R-:W-:Y:S01]  /*49b0*/  @!UP2 UMOV UR4, UR9 ;  /* 0x000000090004ac82 */ /* 0x000fe20008000000 */
[----:B---3--:R-:W-:Y:S02]  /*49c0*/  @!UP2 UISETP.NE.AND UP0, UPT, UR5, 0x1, UPT ;  /* 0x000000010500a88c */ /* 0x008fe4000bf05270 */
[----:B------:R-:W-:Y:S02]  /*49d0*/  @!UP2 USHF.R.U32.HI UR4, URZ, UR21, UR4 ;  /* 0x00000015ff04a299 */ /* 0x000fe40008011604 */
[----:B------:R-:W-:Y:S02]  /*49e0*/  UIMAD.WIDE.U32 UR8, UR7, UR23, URZ ;  /* 0x00000017070872a5 */ /* 0x000fe4000f8e00ff */
[----:B------:R-:W-:Y:S02]  /*49f0*/  @!UP2 USEL UR10, UR13, UR4, !UP0 ;  /* 0x000000040d0aa287 */ /* 0x000fe4000c000000 */
[----:B------:R-:W-:Y:S03]  /*4a00*/  @!UP2 UISETP.NE.AND UP0, UPT, UR22, 0x1, UPT ;  /* 0x000000011600a88c */ /* 0x000fe6000bf05270 */
[----:B------:R-:W-:Y:S02]  /*4a10*/  @!UP2 UMOV UR6, UR9 ;  /* 0x000000090006ac82 */ /* 0x000fe40008000000 */
[----:B------:R-:W2:Y:S02]  /*4a20*/  @!UP2 LDCU UR4, c[0x0][0xb20] ;  /* 0x00016400ff04a7ac */ /* 0x000ea40008000800 */
[----:B--2---:R-:W-:Y:S04]  /*4a30*/  @!UP2 USHF.R.U32.HI UR6, URZ, UR4, UR6 ;  /* 0x00000004ff06a299 */ /* 0x004fe80008011606 */
[----:B------:R-:W-:Y:S04]  /*4a40*/  @!UP2 USEL UR6, UR7, UR6, !UP0 ;  /* 0x000000060706a287 */ /* 0x000fe8000c000000 */
[----:B------:R-:W-:Y:S02]  /*4a50*/  @!UP2 UIADD3 UR4, UPT, UPT, -UR10, UR6, URZ ;  /* 0x000000060a04a290 */ /* 0x000fe4000fffe1ff */
[----:B------:R-:W-:Y:S02]  /*4a60*/  @!UP2 UIADD3 UR6, UPT, UPT, UR10, -UR6, URZ ;  /* 0x800000060a06a290 */ /* 0x000fe4000fffe0ff */
[----:B------:R-:W-:Y:S02]  /*4a70*/  @!UP2 UIMAD UR13, UR4, UR5, UR13 ;  /* 0x00000005040da2a4 */ /* 0x000fe4000f8e020d */
[----:B------:R-:W-:Y:S01]  /*4a80*/  @!UP2 UIMAD UR7, UR6, UR22, UR7 ;  /* 0x000000160607a2a4 */ /* 0x000fe2000f8e0207 */
[----:B------:R-:W-:Y:S11]  /*4a90*/  BRA.U UP3, `(.L_x_88) ;  /* 0x0000000103107547 */ /* 0x000ff6000b800000 */
[----:B------:R-:W-:Y:S04]  /*4aa0*/  MOV R7, UR34 ;  /* 0x0000002200077c02 */ /* 0x000fe80008000f00 */
[----:B------:R-:W-:Y:S04]  /*4ab0*/  SHF.L.U32 R7, R7, 0x1f, RZ ;  /* 0x0000001f07077819 */ /* 0x000fe800000006ff */
[----:B------:R-:W2:Y:S02]  /*4ac0*/  SYNCS.PHASECHK.TRANS64.TRYWAIT P2, [UR17+0x58], R7 ;  /* 0x00005807ff0075a7 */ /* 0x000ea40008041111 */
[----:B--2---:R-:W-:Y:S05]  /*4ad0*/  @!P2 BRA `(.L_x_89) ;  /* 0x000000300098a947 */ /* 0x004fea0003800000 */
.L_x_88:
[----:B------:R-:W-:Y:S05]  /*4ae0*/  @!P1 BRA `(.L_x_90) ;  /* 0x0000000000309947 */ /* 0x000fea0003800000 */
[----:B------:R-:W-:Y:S01]  /*4af0*/  ISETP.NE.U32.AND P1, PT, R2, RZ, PT ;  /* 0x000000ff0200720c */ /* 0x000fe20003f25070 */
[----:B------:R-:W2:Y:S01]  /*4b00*/  LDCU.64 UR4, c[0x0][0x358] ;  /* 0x00006b00ff0477ac */ /* 0x000ea20008000a00 */
[----:B------:R-:W-:Y:S02]  /*4b10*/  IMAD.MOV.U32 R141, RZ, RZ, 0x1 ;  /* 0x00000001ff8d7424 */ /* 0x000fe400078e00ff */
[----:B------:R-:W-:Y:S11]  /*4b20*/  ISETP.NE.AND.EX P1, PT, R3, RZ, PT, P1 ;  /* 0x000000ff0300720c */ /* 0x000ff60003f25310 */
[----:B------:R-:W-:Y:S02]  /*4b30*/  @!UPT UIADD3 URZ, UPT, UPT, URZ, URZ, URZ ;  /* 0x000000fffffff290 */ /* 0x000fe4000fffe0ff */
[----:B------:R-:W3:Y:S01]  /*4b40*/  @P1 LDC.64 R8, c[0x0][0x888] ;  /* 0x00022200ff081b82 */ /* 0x000ee20000000a00 */
[----:B-1----:R-:W-:Y:S04]  /*4b50*/  @P1 IMAD R0, R4, UR36, RZ ;  /* 0x0000002404001c24 */ /* 0x002fe8000f8e02ff */
[----:B---3--:R-:W-:Y:S04]  /*4b60*/  @P1 IMAD.WIDE R8, R0, 0x4, R8 ;  /* 0x0000000400081825 */ /* 0x008fe800078e0208 */
[----:B------:R-:W-:Y:S01]  /*4b70*/  HFMA2 R0, -RZ, RZ, 0, 5.9604644775390625e-08 ;  /* 0x00000001ff007431 */ /* 0x000fe200000001ff */
[----:B--2--5:R2:W5:Y:S04]  /*4b80*/  @P1 LDG.E R71, desc[UR4][R8.64] ;  /* 0x0000000408471981 */ /* 0x024568000c1e1900 */
[----:B------:R-:W-:Y:S01]  /*4b90*/  @!P1 PRMT R141, R0, 0x7610, R141 ;  /* 0x00007610008d9816 */ /* 0x000fe2000000008d */
[----:B--2---:R-:W3:Y:S06]  /*4ba0*/  @!P1 LDC R71, c[0x0][0x880] ;  /* 0x00022000ff479b82 */ /* 0x004eec0000000800 */
.L_x_90:
[----:B---3-5:R-:W-:Y:S01]  /*4bb0*/  @!P0 FSETP.EQ.AND P1, PT, R71, RZ, PT ;  /* 0x000000ff4700820b */ /* 0x028fe20003f22000 */
[----:B------:R-:W-:Y:S01]  /*4bc0*/  @!UPT UIADD3 URZ, UPT, UPT, URZ, URZ, URZ ;  /* 0x000000fffffff290 */ /* 0x000fe2000fffe0ff */
[----:B------:R-:W-:Y:S11]  /*4bd0*/  @!P0 BRA `(.L_x_91) ;  /* 0x0000000000188947 */ /* 0x000ff60003800000 */
[----:B------:R-:W-:Y:S02]  /*4be0*/  LOP3.LUT P0, RZ, R141, 0xff, RZ, 0xc0, !PT ;  /* 0x000000ff8dff7812 */ /* 0x000fe4000780c0ff */
[----:B------:R-:W-:Y:S04]  /*4bf0*/  ISETP.NE.U32.AND P1, PT, R2, RZ, PT ;  /* 0x000000ff0200720c */ /* 0x000fe80003f25070 */
[----:B------:R-:W-:Y:S04]  /*4c00*/  ISETP.NE.AND.EX P1, PT, R3, RZ, PT, P1 ;  /* 0x000000ff0300720c */ /* 0x000fe80003f25310 */
[----:B------:R-:W-:Y:S03]  /*4c10*/  PLOP3.LUT P1, PT, P1, PT, PT, 0x8, 0x80 ;  /* 0x000000000080781c */ /* 0x000fe60000f2e170 */
[----:B------:R-:W-:Y:S11]  /*4c20*/  @P0 FSETP.EQ.AND P1, PT, R71, RZ, PT ;  /* 0x000000ff4700020b */ /* 0x000ff60003f22000 */
[----:B------:R-:W-:Y:S02]  /*4c30*/  @!UPT UIADD3 URZ, UPT, UPT, URZ, URZ, URZ ;  /* 0x000000fffffff290 */ /* 0x000fe4000fffe0ff */
.L_x_91:
[----:B------:R-:W2:Y:S01]  /*4c40*/  SYNCS.PHASECHK.TRANS64.TRYWAIT P0, [UR17+0x48], R6 ;  /* 0x00004806ff0075a7 */ /* 0x000ea20008001111 */
[----:B------:R-:W-:Y:S02]  /*4c50*/  ELECT P2, URZ, PT ;  /* 0x0000000000ff782f */ /* 0x000fe40003840000 */
[----:B------:R-:W-:Y:S01]  /*4c60*/  IADD3 R14, PT, PT, R14, 0x1, RZ ;  /* 0x000000010e0e7810 */ /* 0x000fe20007ffe0ff */
[----:B--2---:R-:W-:Y:S10]  /*4c70*/  @!P0 BRA `(.L_x_92) ;  /* 0x0000003000488947 */ /* 0x004ff40003800000 */
.L_x_146:
[----:B------:R-:W-:Y:S01]  /*4c80*/  PLOP3.LUT P1, PT, P1, P2, PT, 0xf2, 0x2f ;  /* 0x00000000002f781c */ /* 0x000fe20000f25e72 */
[----:B------:R-:W-:Y:S01]  /*4c90*/  UMOV UR18, 0x0 ;  /* 0x0000000000127882 */ /* 0x000fe20000000000 */
[----:B------:R-:W-:Y:S01]  /*4ca0*/  UMOV UR19, 0x10000000 ;  /* 0x1000000000137882 */ /* 0x000fe20000000000 */
[----:B------:R-:W-:Y:S01]  /*4cb0*/  UMOV UR12, UR36 ;  /* 0x00000024000c7c82 */ /* 0x000fe20008000000 */
[----:B------:R-:W-:Y:S01]  /*4cc0*/  LOP3.LUT R15, R15, 0x1, RZ, 0x3c, !PT ;  /* 0x000000010f0f7812 */ /* 0x000fe200078e3cff */
[----:B------:R-:W-:Y:S01]  /*4cd0*/  UPLOP3.LUT UP3, UPT, UPT, UPT, UPT, 0x80, 0x8 ;  /* 0x000000000008789c */ /* 0x000fe20003f6f070 */
[----:B------:R-:W-:Y:S07]  /*4ce0*/  UMOV UR36, UR24 ;  /* 0x0000001800247c82 */ /* 0x000fee0008000000 */
[----:B-1----:R-:W-:Y:S01]  /*4cf0*/  @!P1 IADD3 R6, P0, PT, R16, 0x580, RZ ;  /* 0x0000058010069810 */ /* 0x002fe20007f1e0ff */
[----:B------:R-:W-:Y:S03]  /*4d00*/  VOTEU.ALL UP0, P1 ;  /* 0x0000000000ff7886 */ /* 0x000fe60000800000 */
[----:B------:R-:W-:Y:S01]  /*4d10*/  @!P1 R2UR UR5, R6 ;  /* 0x00000000060592ca */ /* 0x000fe200000e0000 */
[----:B------:R-:W-:Y:S01]  /*4d20*/  @!P1 IMAD.X R0, RZ, RZ, R17, P0 ;  /* 0x000000ffff009224 */ /* 0x000fe200000e0611 */
[----:B------:R-:W-:Y:S01]  /*4d30*/  @!UP0 USHF.L.U32 UR10, UR45, 0x6, URZ ;  /* 0x000000062d0a8899 */ /* 0x000fe200080006ff */
[----:B------:R-:W-:Y:S01]  /*4d40*/  ISETP.NE.AND P0, PT, R14, 0x2, PT ;  /* 0x000000020e00780c */ /* 0x000fe20003f05270 */
[----:B------:R-:W-:Y:S02]  /*4d50*/  @!UP0 USHF.L.U32 UR11, UR46, 0x7, URZ ;  /* 0x000000072e0b8899 */ /* 0x000fe400080006ff */
[----:B------:R-:W-:Y:S01]  /*4d60*/  @!P1 R2UR UR4, R0 ;  /* 0x00000000000492ca */ /* 0x000fe200000e0000 */
[----:B------:R-:W-:Y:S01]  /*4d70*/  @!UP0 UIADD3 UR8, UPT, UPT, UR17, 0x200, URZ ;  /* 0x0000020011088890 */ /* 0x000fe2000fffe0ff */
[----:B------:R-:W-:Y:S01]  /*4d80*/  SEL R0, RZ, 0x1, P0 ;  /* 0x00000001ff007807 */ /* 0x000fe20000000000 */
[----:B------:R-:W-:Y:S01]  /*4d90*/  @!UP0 UIADD3 UR9, UPT, UPT, UR17, 0x40, URZ ;  /* 0x0000004011098890 */ /* 0x000fe2000fffe0ff */
[----:B------:R-:W-:Y:S01]  /*4da0*/  SEL R14, R14, RZ, P0 ;  /* 0x000000ff0e0e7207 */ /* 0x000fe20000000000 */
[----:B------:R-:W-:Y:S01]  /*4db0*/  VOTEU.ALL UP0, P1 ;  /* 0x0000000000ff7886 */ /* 0x000fe20000800000 */
[----:B------:R-:W-:Y:S01]  /*4dc0*/  LOP3.LUT R13, R13, R0, RZ, 0x3c, !PT ;  /* 0x000000000d0d7212 */ /* 0x000fe200078e3cff */
[----:B------:R-:W-:Y:S01]  /*4dd0*/  IMAD.U32 R6, RZ, RZ, UR5 ;  /* 0x00000005ff067e24 */ /* 0x000fe2000f8e00ff */
[----:B------:R-:W-:Y:S02]  /*4de0*/  UIADD3 UR45, UPT, UPT, UR7, UR55, URZ ;  /* 0x00000037072d7290 */ /* 0x000fe4000fffe0ff */
[----:B------:R-:W-:Y:S03]  /*4df0*/  UIADD3 UR46, UPT, UPT, UR13, UR58, URZ ;  /* 0x0000003a0d2e7290 */ /* 0x000fe6000fffe0ff */
[----:B------:R-:W-:Y:S01]  /*4e00*/  IMAD.U32 R7, RZ, RZ, UR4 ;  /* 0x00000004ff077e24 */ /* 0x000fe2000f8e00ff */
[----:B------:R-:W-:Y:S04]  /*4e10*/  @!P1 R2UR UR4, R6 ;  /* 0x00000000060492ca */ /* 0x000fe800000e0000 */
[----:B------:R-:W-:Y:S11]  /*4e20*/  @!P1 R2UR UR5, R7 ;  /* 0x00000000070592ca */ /* 0x000ff600000e0000 */
[----:B------:R-:W-:Y:S02]  /*4e30*/  @!UPT UIADD3 URZ, UPT, UPT, URZ, URZ, URZ ;  /* 0x000000fffffff290 */ /* 0x000fe4000fffe0ff */
[----:B------:R2:W-:Y:S01]  /*4e40*/  @!UP0 UTMALDG.3D [UR8], [UR4], desc[UR18] ;  /* 0x00001208040085b4 */ /* 0x0005e20008011000 */
[----:B------:R2:W-:Y:S01]  /*4e50*/  @!P1 SYNCS.ARRIVE.TRANS64.RED.A0TR RZ, [UR17+0x40], R12 ;  /* 0x0000400cffff99a7 */ /* 0x0005e20008300411 */
[----:B------:R-:W-:Y:S01]  /*4e60*/  SYNCS.ARRIVE.TRANS64.RED.A1T0 RZ, [UR27], RZ ;  /* 0x000000ffffff79a7 */ /* 0x000fe2000810041b */
[----:B------:R-:W-:Y:S05]  /*4e70*/  BRA.U UP1, `(.L_x_93) ;  /* 0xfffffff5018c7547 */ /* 0x000fea000b83ffff */
[----:B------:R-:W-:Y:S07]  /*4e80*/  MOV R0, UR17 ;  /* 0x0000001100007c02 */ /* 0x000fee0008000f00 */
.L_x_94:
[----:B-1----:R-:W-:-:S04]  /*4e90*/  SHF.L.U32 R2, R15, 0x1f, RZ ;  /* 0x0000001f0f027819 */ /* 0x002fc800000006ff */
[----:B------:R1:W3:Y:S03]  /*4ea0*/  SYNCS.PHASECHK.TRANS64.TRYWAIT P0, [R0+URZ+0x48], R2 ;  /* 0x00004802000075a7 */ /* 0x0002e600080011ff */
[----:B---3--:R-:W-:Y:S05]  /*4eb0*/  @!P0 NANOSLEEP.SYNCS 0x989680 ;  /* 0x009896800000895d */ /* 0x008fea0003900000 */
[----:B------:R-:W3:Y:S02]  /*4ec0*/  @!P0 SYNCS.PHASECHK.TRANS64 P0, [R0+URZ+0x48], R2 ;  /* 0x00004802000085a7 */ /* 0x000ee400080010ff */
[----:B--23--:R-:W-:Y:S05]  /*4ed0*/  @P0 EXIT ;  /* 0x000000000000094d */ /* 0x00cfea0003800000 */
[----:B------:R-:W-:Y:S05]  /*4ee0*/  BRA `(.L_x_94) ;  /* 0xfffffffc00e87947 */ /* 0x000fea000383ffff */
.L_x_85:
[----:B------:R-:W-:-:S06]  /*4ef0*/  UISETP.GE.AND UP0, UPT, UR13, 0x4, UPT ;  /* 0x000000040d00788c */ /* 0x000fcc000bf06270 */
[----:B------:R-:W-:-:S13]  /*4f00*/  PLOP3.LUT P0, PT, PT, PT, UP0, 0x80, 0x8 ;  /* 0x000000000008781c */ /* 0x000fda0003f0f008 */
[----:B------:R-:W-:Y:S05]  /*4f10*/  @!P0 EXIT ;  /* 0x000000000000894d */ /* 0x000fea0003800000 */
[----:B------:R-:W1:Y:S08]  /*4f20*/  S2UR UR4, SR_CgaCtaId ;  /* 0x00000000000479c3 */ /* 0x000e700000008800 */
[----:B------:R-:W-:Y:S01]  /*4f30*/  BAR.SYNC.DEFER_BLOCKING 0x6, 0xa0 ;  /* 0x0182800000007b1d */ /* 0x000fe20000010000 */
[C---:B------:R-:W-:Y:S01]  /*4f40*/  IMAD.SHL.U32 R4, R131.reuse, 0x40, RZ ;  /* 0x0000004083047824 */ /* 0x040fe200078e00ff */
[----:B------:R-:W-:Y:S01]  /*4f50*/  CS2R R146, SRZ ;  /* 0x0000000000927805 */ /* 0x000fe2000001ff00 */
[C---:B------:R-:W-:Y:S01]  /*4f60*/  IMAD.SHL.U32 R140, R131.reuse, 0x8, RZ ;  /* 0x00000008838c7824 */ /* 0x040fe200078e00ff */
[----:B------:R-:W-:Y:S01]  /*4f70*/  CS2R R144, SRZ ;  /* 0x0000000000907805 */ /* 0x000fe2000001ff00 */
[C---:B------:R-:W-:Y:S01]  /*4f80*/  IMAD.SHL.U32 R148, R131.reuse, 0x10, RZ ;  /* 0x0000001083947824 */ /* 0x040fe200078e00ff */
[----:B------:R-:W-:Y:S01]  /*4f90*/  UMOV UR44, 0x400 ;  /* 0x00000400002c7882 */ /* 0x000fe20000000000 */
[----:B------:R-:W-:Y:S01]  /*4fa0*/  LOP3.LUT R5, R4, 0x180, RZ, 0xc0, !PT ;  /* 0x0000018004057812 */ /* 0x000fe200078ec0ff */
[----:B------:R-:W2:Y:S01]  /*4fb0*/  LDC.64 R136, c[0x0][0x888] ;  /* 0x00022200ff887b82 */ /* 0x000ea20000000a00 */
[----:B------:R-:W-:Y:S01]  /*4fc0*/  IMAD.U32 R69, R131, 0x10000, RZ ;  /* 0x0001000083457824 */ /* 0x000fe200078e00ff */
[----:B------:R-:W-:Y:S01]  /*4fd0*/  LOP3.LUT R150, R148, 0x20, RZ, 0xc0, !PT ;  /* 0x0000002094967812 */ /* 0x000fe200078ec0ff */
[----:B------:R-:W-:Y:S01]  /*4fe0*/  IMAD.MOV.U32 R68, RZ, RZ, RZ ;  /* 0x000000ffff447224 */ /* 0x000fe200078e00ff */
[----:B------:R-:W-:Y:S01]  /*4ff0*/  LOP3.LUT R140, R5, 0x30, R140, 0xf8, !PT ;  /* 0x00000030058c7812 */ /* 0x000fe200078ef88c */
[----:B------:R-:W3:Y:S01]  /*5000*/  LDCU UR53, c[0x0][0x370] ;  /* 0x00006e00ff3577ac */ /* 0x000ee20008000800 */
[----:B------:R-:W-:-:S02]  /*5010*/  LOP3.LUT R69, R69, 0x600000, RZ, 0xc0, !PT ;  /* 0x0060000045457812 */ /* 0x000fc400078ec0ff */
[----:B------:R-:W4:Y:S01]  /*5020*/  LDC.64 R138, c[0x0][0x890] ;  /* 0x00022400ff8a7b82 */ /* 0x000f220000000a00 */
[----:B------:R-:W-:Y:S01]  /*5030*/  LOP3.LUT R140, R140, 0x1e40, R4, 0xf8, !PT ;  /* 0x00001e408c8c7812 */ /* 0x000fe200078ef804 */
[----:B------:R-:W2:Y:S01]  /*5040*/  LDCU.64 UR62, c[0x0][0x348] ;  /* 0x00006900ff3e77ac */ /* 0x000ea20008000a00 */
[----:B------:R-:W-:Y:S01]  /*5050*/  LOP3.LUT R148, R148, 0x40, RZ, 0xc0, !PT ;  /* 0x0000004094947812 */ /* 0x000fe200078ec0ff */
[----:B------:R-:W2:Y:S04]  /*5060*/  LDCU UR41, c[0x0][0xb0c] ;  /* 0x00016180ff2977ac */ /* 0x000ea80008000800 */
[----:B------:R-:W2:Y:S01]  /*5070*/  LDC.64 R134, c[0x0][0x8b0] ;  /* 0x00022c00ff867b82 */ /* 0x000ea20000000a00 */
[----:B-1----:R-:W-:Y:S01]  /*5080*/  ULEA UR44, UR4, UR44, 0x18 ;  /* 0x0000002c042c7291 */ /* 0x002fe2000f8ec0ff */
[----:B------:R-:W1:Y:S06]  /*5090*/  LDCU UR61, c[0x0][0xb20] ;  /* 0x00016400ff3d77ac */ /* 0x000e6c0008000800 */
[----:B------:R-:W1:Y:S01]  /*50a0*/  LDC.64 R132, c[0x0][0x8a8] ;  /* 0x00022a00ff847b82 */ /* 0x000e620000000a00 */
[----:B------:R-:W-:Y:S01]  /*50b0*/  VIADD R149, R140, UR44 ;  /* 0x0000002c8c957c36 */ /* 0x000fe20008000000 */
[----:B------:R-:W-:Y:S01]  /*50c0*/  UIADD3 UR4, UPT, UPT, UR44, 0x2200, URZ ;  /* 0x000022002c047890 */ /* 0x000fe2000fffe0ff */
[----:B------:R-:W3:Y:S01]  /*50d0*/  LDS R0, [UR44+0x110] ;  /* 0x0001102cff007984 */ /* 0x000ee20008000800 */
[----:B------:R-:W1:Y:S02]  /*50e0*/  LDCU UR39, c[0x0][0xb30] ;  /* 0x00016600ff2777ac */ /* 0x000e640008000800 */
[----:B------:R-:W-:-:S02]  /*50f0*/  IADD3 R150, PT, PT, -R150, 0x200, R149 ;  /* 0x0000020096967810 */ /* 0x000fc40007ffe195 */
[----:B------:R-:W-:Y:S01]  /*5100*/  IADD3 R149, PT, PT, -R148, 0x200, R149 ;  /* 0x0000020094957810 */ /* 0x000fe20007ffe195 */
[----:B------:R-:W-:Y:S01]  /*5110*/  IMAD.U32 R151, RZ, RZ, UR4 ;  /* 0x00000004ff977e24 */ /* 0x000fe2000f8e00ff */
[----:B------:R-:W1:Y:S01]  /*5120*/  LDCU.64 UR56, c[0x0][0x888] ;  /* 0x00011100ff3877ac */ /* 0x000e620008000a00 */
[----:B------:R-:W-:Y:S01]  /*5130*/  IMAD.IADD R148, R150, 0x1, -R148 ;  /* 0x0000000196947824 */ /* 0x000fe200078e0a94 */
[----:B------:R-:W1:Y:S01]  /*5140*/  LDCU.64 UR42, c[0x0][0xb28] ;  /* 0x00016500ff2a77ac */ /* 0x000e620008000a00 */
[----:B------:R-:W1:Y:S01]  /*5150*/  LDCU.128 UR48, c[0x0][0xb10] ;  /* 0x00016200ff3077ac */ /* 0x000e620008000c00 */
[----:B------:R-:W1:Y:S01]  /*5160*/  LDCU UR52, c[0x0][0x374] ;  /* 0x00006e80ff3477ac */ /* 0x000e620008000800 */
[----:B------:R-:W-:Y:S01]  /*5170*/  UIADD3 UR59, UPT, UPT, UR44, 0x200, URZ ;  /* 0x000002002c3b7890 */ /* 0x000fe2000fffe0ff */
[----:B--234-:R-:W-:-:S11]  /*5180*/  IMAD.IADD R69, R0, 0x1, R69 ;  /* 0x0000000100457824 */ /* 0x01cfd600078e0245 */
.L_x_112:
[----:B------:R-:W-:Y:S02]  /*5190*/  LEA R3, R144, UR44, 0x3 ;  /* 0x0000002c90037c11 */ /* 0x000fe4000f8e18ff */
[----:B------:R-:W-:Y:S02]  /*51a0*/  SHF.L.U32 R0, R146, 0x1f, RZ ;  /* 0x0000001f92007819 */ /* 0x000fe400000006ff */
[----:B------:R-:W-:Y:S02]  /*51b0*/  LEA R4, R144, UR44, 0x4 ;  /* 0x0000002c90047c11 */ /* 0x000fe4000f8e20ff */
[----:B--2---:R-:W2:Y:S02]  /*51c0*/  SYNCS.PHASECHK.TRANS64.TRYWAIT P0, [R3+URZ+0x60], R0 ;  /* 0x00006000030075a7 */ /* 0x004ea400080011ff */
[----:B-12---:R-:W-:Y:S05]  /*51d0*/  @!P0 BRA `(.L_x_95) ;  /* 0x0000002c00088947 */ /* 0x006fea0003800000 */
.L_x_147:
[----:B------:R-:W3:Y:S01]  /*51e0*/  LDS.128 R4, [R4+0xf0] ;  /* 0x0000f00004047984 */ /* 0x000ee20000000c00 */
[----:B------:R-:W-:Y:S01]  /*51f0*/  UISETP.GE.AND UP0, UPT, UR40, 0x1, UPT ;  /* 0x000000012800788c */ /* 0x000fe2000bf06270 */
[----:B------:R-:W-:Y:S01]  /*5200*/  @!PT LDS RZ, [RZ] ;  /* 0x00000000fffff984 */ /* 0x000fe20000000800 */
[----:B------:R-:W-:Y:S01]  /*5210*/  @!PT LDS RZ, [RZ] ;  /* 0x00000000fffff984 */ /* 0x000fe20000000800 */
[----:B------:R-:W-:Y:S01]  /*5220*/  @!PT LDS RZ, [RZ] ;  /* 0x00000000fffff984 */ /* 0x000fe20000000800 */
[----:B------:R-:W-:Y:S01]  /*5230*/  @!PT LDS RZ, [RZ] ;  /* 0x00000000fffff984 */ /* 0x000fe20000000800 */
[----:B------:R4:W-:Y:S06]  /*5240*/  MEMBAR.ALL.CTA ;  /* 0x0000000000007992 */ /* 0x0009ec0000008000 */
[----:B----4-:R-:W4:Y:S01]  /*5250*/  FENCE.VIEW.ASYNC.S ;  /* 0x00000000000073c6 */ /* 0x010f220000000000 */
[----:B---3--:R-:W-:Y:S11]  /*5260*/  LOP3.LUT P0, RZ, R6, 0x1, RZ, 0xc0, !PT ;  /* 0x0000000106ff7812 */ /* 0x008ff6000780c0ff */
[----:B------:R-:W-:Y:S02]  /*5270*/  @!UPT UIADD3 URZ, UPT, UPT, URZ, URZ, URZ ;  /* 0x000000fffffff290 */ /* 0x000fe4000fffe0ff */
[----:B----4-:R-:W-:Y:S01]  /*5280*/  VOTEU.ANY UP1, P0 ;  /* 0x0000000000ff7886 */ /* 0x010fe20000020100 */
[----:B------:R-:W-:Y:S01]  /*5290*/  PLOP3.LUT P0, PT, PT, PT, UP1, 0x80, 0x8 ;  /* 0x000000000008781c */ /* 0x000fe20003f0f018 */
[----:B------:R-:W-:Y:S11]  /*52a0*/  UP2UR UR47, UPR, URZ, 0x2 ;  /* 0x00000002ff2f7883 */ /* 0x000ff60008000000 */
[----:B------:R-:W-:Y:S01]  /*52b0*/  @!UPT UIADD3 URZ, UPT, UPT, URZ, URZ, URZ ;  /* 0x000000fffffff290 */ /* 0x000fe2000fffe0ff */
        /* <DEDUP_REMOVED lines=13> */
[----:B-1----:R-:W-:Y:S02]  /*5390*/  UIMAD.WIDE.U32 UR4, UR52, UR51, URZ ;  /* 0x00000033340472a5 */ /* 0x002fe4000f8e00ff */
[----:B------:R-:W-:Y:S02]  /*53a0*/  UIMAD.WIDE.U32 UR6, UR53, UR48, URZ ;  /* 0x00000030350672a5 */ /* 0x000fe4000f8e00ff */
[----:B------:R-:W-:Y:S02]  /*53b0*/  UISETP.NE.AND UP0, UPT, UR50, 0x1, UPT ;  /* 0x000000013200788c */ /* 0x000fe4000bf05270 */
[----:B------:R-:W-:Y:S02]  /*53c0*/  UIMAD.WIDE.U32 UR8, UR37, UR51, URZ ;  /* 0x00000033250872a5 */ /* 0x000fe4000f8e00ff */
[----:B------:R-:W-:Y:S02]  /*53d0*/  UIMAD.WIDE.U32 UR10, UR38, UR48, URZ ;  /* 0x00000030260a72a5 */ /* 0x000fe4000f8e00ff */
[----:B------:R-:W-:Y:S02]  /*53e0*/  UISETP.NE.AND UP1, UPT, UR41, 0x1, UPT ;  /* 0x000000012900788c */ /* 0x000fe4000bf25270 */
[----:B------:R-:W-:Y:S01]  /*53f0*/  UISETP.NE.AND UP2, UPT, UR40, 0x1, UPT ;  /* 0x000000012800788c */ /* 0x000fe2000bf45270 */
[----:B------:R-:W-:Y:S02]  /*5400*/  UMOV UR4, UR5 ;  /* 0x0000000500047c82 */ /* 0x000fe40008000000 */
[----:B------:R-:W-:Y:S03]  /*5410*/  USHF.R.U32.HI UR5, URZ, UR61, UR4 ;  /* 0x0000003dff057299 */ /* 0x000fe60008011604 */
[----:B------:R-:W-:Y:S02]  /*5420*/  UMOV UR4, UR7 ;  /* 0x0000000700047c82 */ /* 0x000fe40008000000 */
[----:B------:R-:W-:Y:S02]  /*5430*/  USHF.R.U32.HI UR7, URZ, UR49, UR4 ;  /* 0x00000031ff077299 */ /* 0x000fe40008011604 */
[----:B------:R-:W-:Y:S02]  /*5440*/  USEL UR4, UR52, UR5, !UP0 ;  /* 0x0000000534047287 */ /* 0x000fe4000c000000 */
[----:B------:R-:W-:Y:S01]  /*5450*/  USEL UR7, UR53, UR7, !UP1 ;  /* 0x0000000735077287 */ /* 0x000fe2000c800000 */
[----:B------:R-:W-:Y:S01]  /*5460*/  UMOV UR5, UR9 ;  /* 0x0000000900057c82 */ /* 0x000fe20008000000 */
[----:B------:R-:W-:Y:S02]  /*5470*/  UIMAD.WIDE.U32 UR8, UR4, UR42, URZ ;  /* 0x0000002a040872a5 */ /* 0x000fe4000f8e00ff */
[----:B------:R-:W-:Y:S03]  /*5480*/  USHF.R.U32.HI UR6, URZ, UR61, UR5 ;  /* 0x0000003dff067299 */ /* 0x000fe60008011605 */
[----:B------:R-:W-:Y:S01]  /*5490*/  UMOV UR5, UR11 ;  /* 0x0000000b00057c82 */ /* 0x000fe20008000000 */
[----:B------:R-:W-:Y:S02]  /*54a0*/  UIMAD.WIDE.U32 UR10, UR7, UR42, URZ ;  /* 0x0000002a070a72a5 */ /* 0x000fe4000f8e00ff */
[----:B------:R-:W-:Y:S02]  /*54b0*/  USHF.R.U32.HI UR12, URZ, UR49, UR5 ;  /* 0x00000031ff0c7299 */ /* 0x000fe40008011605 */
[----:B------:R-:W-:Y:S01]  /*54c0*/  USEL UR6, UR37, UR6, !UP0 ;  /* 0x0000000625067287 */ /* 0x000fe2000c000000 */
[----:B------:R-:W-:Y:S02]  /*54d0*/  UMOV UR5, UR9 ;  /* 0x0000000900057c82 */ /* 0x000fe40008000000 */
[----:B------:R-:W-:Y:S01]  /*54e0*/  UMOV UR10, UR11 ;  /* 0x0000000b000a7c82 */ /* 0x000fe20008000000 */
[----:B------:R-:W-:Y:S02]  /*54f0*/  @UP2 USHF.R.U32.HI UR4, URZ, UR43, UR5 ;  /* 0x0000002bff042299 */ /* 0x000fe40008011605 */
[----:B------:R-:W-:Y:S02]  /*5500*/  @UP2 USHF.R.U32.HI UR7, URZ, UR43, UR10 ;  /* 0x0000002bff072299 */ /* 0x000fe4000801160a */
[----:B------:R-:W-:Y:S02]  /*5510*/  UIMAD UR4, UR40, UR4, URZ ;  /* 0x00000004280472a4 */ /* 0x000fe4000f8e02ff */
[----:B------:R-:W-:Y:S02]  /*5520*/  UIMAD.WIDE.U32 UR10, UR6, UR42, URZ ;  /* 0x0000002a060a72a5 */ /* 0x000fe4000f8e00ff */
[----:B------:R-:W-:Y:S02]  /*5530*/  USEL UR5, UR38, UR12, !UP1 ;  /* 0x0000000c26057287 */ /* 0x000fe4000c800000 */
[----:B------:R-:W-:Y:S02]  /*5540*/  UIMAD UR8, UR40, UR7, URZ ;  /* 0x00000007280872a4 */ /* 0x000fe4000f8e02ff */
[----:B------:R-:W-:Y:S03]  /*5550*/  UISETP.GE.AND UP0, UPT, UR6, UR4, UPT ;  /* 0x000000040600728c */ /* 0x000fe6000bf06270 */
[----:B------:R-:W-:Y:S01]  /*5560*/  UMOV UR4, UR11 ;  /* 0x0000000b00047c82 */ /* 0x000fe20008000000 */
[----:B------:R-:W-:Y:S02]  /*5570*/  UISETP.GE.OR UP0, UPT, UR5, UR8, UP0 ;  /* 0x000000080500728c */ /* 0x000fe40008706670 */
[----:B------:R-:W-:Y:S02]  /*5580*/  USHF.R.U32.HI UR4, URZ, UR43, UR4 ;  /* 0x0000002bff047299 */ /* 0x000fe40008011604 */
[----:B------:R-:W-:Y:S02]  /*5590*/  UIMAD.WIDE.U32 UR8, UR5, UR42, URZ ;  /* 0x0000002a050872a5 */ /* 0x000fe4000f8e00ff */
[----:B------:R-:W-:Y:S02]  /*55a0*/  USEL UR11, UR6, UR4, !UP2 ;  /* 0x00000004060b7287 */ /* 0x000fe4000d000000 */
[----:B------:R-:W-:Y:S02]  /*55b0*/  UIADD3 UR8, UPT, UPT, -UR5, URZ, URZ ;  /* 0x000000ff05087290 */ /* 0x000fe4000fffe1ff */
[----:B------:R-:W-:Y:S01]  /*55c0*/  UIADD3 UR10, UPT, UPT, -UR11, URZ, URZ ;  /* 0x000000ff0b0a7290 */ /* 0x000fe2000fffe1ff */
[----:B------:R-:W-:Y:S01]  /*55d0*/  @!UP0 UMOV UR4, UR9 ;  /* 0x0000000900048c82 */ /* 0x000fe20008000000 */
[----:B------:R-:W-:Y:S02]  /*55e0*/  UIADD3 UR9, UPT, UPT, -UR6, URZ, URZ ;  /* 0x000000ff06097290 */ /* 0x000fe4000fffe1ff */
[----:B------:R-:W-:Y:S02]  /*55f0*/  @!UP0 USHF.R.U32.HI UR4, URZ, UR43, UR4 ;  /* 0x0000002bff048299 */ /* 0x000fe40008011604 */
[----:B------:R-:W-:Y:S02]  /*5600*/  UIMAD UR10, UR40, UR10, UR6 ;  /* 0x0000000a280a72a4 */ /* 0x000fe4000f8e0206 */
[----:B------:R-:W-:Y:S04]  /*5610*/  @!UP0 USEL UR4, UR5, UR4, !UP2 ;  /* 0x0000000405048287 */ /* 0x000fe8000d000000 */
[----:B------:R-:W-:Y:S02]  /*5620*/  @!UP0 UIMAD UR10, UR7, UR10, UR4 ;  /* 0x0000000a070a82a4 */ /* 0x000fe4000f8e0204 */
[----:B------:R-:W-:Y:S02]  /*5630*/  @!UP0 UIADD3 UR11, UPT, UPT, UR11, -UR4, URZ ;  /* 0x800000040b0b8290 */ /* 0x000fe4000fffe0ff */
[----:B------:R-:W-:Y:S02]  /*5640*/  UIMAD UR7, UR41, UR8, UR38 ;  /* 0x00000008290772a4 */ /* 0x000fe4000f8e0226 */
[----:B------:R-:W-:Y:S02]  /*5650*/  @!UP0 UIMAD UR6, UR11, UR40, UR5 ;  /* 0x000000280b0682a4 */ /* 0x000fe4000f8e0205 */
[----:B------:R-:W-:Y:S01]  /*5660*/  UIMAD UR4, UR50, UR9, UR37 ;  /* 0x00000009320472a4 */ /* 0x000fe2000f8e0225 */
[----:B------:R-:W-:Y:S02]  /*5670*/  @!UP0 UMOV UR5, UR10 ;  /* 0x0000000a00058c82 */ /* 0x000fe40008000000 */
[----:B------:R-:W-:Y:S02]  /*5680*/  UIMAD UR38, UR5, UR41, UR7 ;  /* 0x00000029052672a4 */ /* 0x000fe4000f8e0207 */
[----:B------:R-:W-:Y:S11]  /*5690*/  UIMAD UR37, UR6, UR50, UR4 ;  /* 0x00000032062572a4 */ /* 0x000ff6000f8e0204 */
[----:B------:R-:W-:Y:S01]  /*56a0*/  @!UPT UIADD3 URZ, UPT, UPT, URZ, URZ, URZ ;  /* 0x000000fffffff290 */ /* 0x000fe2000fffe0ff */
.L_x_96:
[----:B-1----:R-:W-:Y:S01]  /*56b0*/  UISETP.NE.AND UP0, UPT, UR39, 0x1, UPT ;  /* 0x000000012700788c */ /* 0x002fe2000bf05270 */
[----:B------:R-:W-:Y:S10]  /*56c0*/  IADD3 R144, PT, PT, R144, 0x1, RZ ;  /* 0x0000000190907810 */ /* 0x000ff40007ffe0ff */
[----:B------:R-:W1:Y:S01]  /*56d0*/  @!UP0 LDCU.128 UR12, c[0x0][0xb10] ;  /* 0x00016200ff0c87ac */ /* 0x000e620008000c00 */
[----:B------:R-:W3:Y:S01]  /*56e0*/  @!UP0 LDCU UR5, c[0x0][0xb0c] ;  /* 0x00016180ff0587ac */ /* 0x000ee20008000800 */
[----:B------:R-:W4:Y:S01]  /*56f0*/  @!UP0 LDCU UR10, c[0x0][0xb20] ;  /* 0x00016400ff0a87ac */ /* 0x000f220008000800 */
[----:B-1----:R-:W-:Y:S02]  /*5700*/  UIMAD.WIDE.U32 UR8, UR38, UR12, URZ ;  /* 0x0000000c260872a5 */ /* 0x002fe4000f8e00ff */
[----:B------:R-:W-:Y:S02]  /*5710*/  UIMAD.WIDE.U32 UR6, UR37, UR15, URZ ;  /* 0x0000000f250672a5 */ /* 0x000fe4000f8e00ff */
[----:B------:R-:W-:Y:S03]  /*5720*/  @!UP0 UISETP.NE.AND UP1, UPT, UR14, 0x1, UPT ;  /* 0x000000010e00888c */ /* 0x000fe6000bf25270 */
[----:B------:R-:W-:Y:S01]  /*5730*/  @!UP0 UMOV UR4, UR9 ;  /* 0x0000000900048c82 */ /* 0x000fe20008000000 */
[----:B---3--:R-:W-:Y:S02]  /*5740*/  @!UP0 UISETP.NE.AND UP2, UPT, UR5, 0x1, UPT ;  /* 0x000000010500888c */ /* 0x008fe4000bf45270 */
[----:B------:R-:W-:Y:S01]  /*5750*/  @!UP0 USHF.R.U32.HI UR4, URZ, UR13, UR4 ;  /* 0x0000000dff048299 */ /* 0x000fe20008011604 */
[----:B------:R-:W-:Y:S02]  /*5760*/  @!UP0 UMOV UR6, UR7 ;  /* 0x0000000700068c82 */ /* 0x000fe40008000000 */
[----:B----4-:R-:W-:Y:S02]  /*5770*/  @!UP0 USHF.R.U32.HI UR6, URZ, UR10, UR6 ;  /* 0x0000000aff068299 */ /* 0x010fe40008011606 */
[----:B------:R-:W-:Y:S02]  /*5780*/  @!UP0 USEL UR7, UR38, UR4, !UP2 ;  /* 0x0000000426078287 */ /* 0x000fe4000d000000 */
[----:B------:R-:W-:Y:S04]  /*5790*/  @!UP0 USEL UR6, UR37, UR6, !UP1 ;  /* 0x0000000625068287 */ /* 0x000fe8000c800000 */
[----:B------:R-:W-:Y:S02]  /*57a0*/  @!UP0 UIADD3 UR4, UPT, UPT, -UR7, UR6, URZ ;  /* 0x0000000607048290 */ /* 0x000fe4000fffe1ff */
[----:B------:R-:W-:Y:S02]  /*57b0*/  @!UP0 UIADD3 UR6, UPT, UPT, UR7, -UR6, URZ ;  /* 0x8000000607068290 */ /* 0x000fe4000fffe0ff */
[----:B------:R-:W-:Y:S02]  /*57c0*/  @!UP0 UIMAD UR38, UR4, UR5, UR38 ;  /* 0x00000005042682a4 */ /* 0x000fe4000f8e0226 */
[----:B------:R-:W-:Y:S02]  /*57d0*/  @!UP0 UIMAD UR37, UR6, UR14, UR37 ;  /* 0x0000000e062582a4 */ /* 0x000fe4000f8e0225 */
[----:B------:R-:W-:Y:S09]  /*57e0*/  ULOP3.LUT UP0, URZ, UR59, 0x1b0, URZ, 0xc0, !UPT ;  /* 0x000001b03bff7892 */ /* 0x000ff2000f80c0ff */
[----:B------:R-:W-:Y:S05]  /*57f0*/  BRA.U !UP0, `(.L_x_97) ;  /* 0x0000000108407547 */ /* 0x000fea000b800000 */
[----:B------:R-:W1:Y:S01]  /*5800*/  LDCU.64 UR8, c[0x4][0x80] ;  /* 0x01001000ff0877ac */ /* 0x000e620008000a00 */
[----:B------:R-:W-:Y:S01]  /*5810*/  MOV R3, 0x0 ;  /* 0x0000000000037802 */ /* 0x000fe20000000f00 */
[----:B------:R-:W-:Y:S02]  /*5820*/  HFMA2 R12, -RZ, RZ, 0, 5.9604644775390625e-08 ;  /* 0x00000001ff0c7431 */ /* 0x000fe400000001ff */
[----:B------:R-:W-:Y:S02]  /*5830*/  IMAD.MOV.U32 R8, RZ, RZ, 0x70 ;  /* 0x00000070ff087424 */ /* 0x000fe400078e00ff */
[----:B------:R-:W-:Y:S01]  /*5840*/  IMAD.MOV.U32 R13, RZ, RZ, RZ ;  /* 0x000000ffff0d7224 */ /* 0x000fe200078e00ff */
[----:B------:R-:W3:Y:S01]  /*5850*/  LDCU.64 UR6, c[0x4][0x88] ;  /* 0x01001100ff0677ac */ /* 0x000ee20008000a00 */
[----:B------:R-:W4:Y:S01]  /*5860*/  LDC.64 R2, c[0x4][R3] ;  /* 0x0100000003027b82 */ /* 0x000f220000000a00 */
[----:B------:R-:W2:Y:S01]  /*5870*/  LDCU.64 UR4, c[0x4][0x8] ;  /* 0x01000100ff0477ac */ /* 0x000ea20008000a00 */
[----:B-1----:R-:W-:Y:S01]  /*5880*/  MOV R5, UR9 ;  /* 0x0000000900057c02 */ /* 0x002fe20008000f00 */
[----:B------:R-:W-:Y:S01]  /*5890*/  IMAD.U32 R4, RZ, RZ, UR8 ;  /* 0x00000008ff047e24 */ /* 0x000fe2000f8e00ff */
[----:B---3--:R-:W-:Y:S01]  /*58a0*/  MOV R7, UR7 ;  /* 0x0000000700077c02 */ /* 0x008fe20008000f00 */
[----:B------:R-:W-:Y:S01]  /*58b0*/  IMAD.U32 R6, RZ, RZ, UR6 ;  /* 0x00000006ff067e24 */ /* 0x000fe2000f8e00ff */
[----:B--2---:R-:W-:Y:S01]  /*58c0*/  MOV R11, UR5 ;  /* 0x00000005000b7c02 */ /* 0x004fe20008000f00 */
[----:B------:R-:W-:Y:S02]  /*58d0*/  IMAD.U32 R10, RZ, RZ, UR4 ;  /* 0x00000004ff0a7e24 */ /* 0x000fe4000f8e00ff */
[----:B------:R-:W-:Y:S07]  /*58e0*/  LEPC R20, `(.L_x_97) ;  /* 0x000000001014794e */ /* 0x000fee0000000000 */
[----:B----45:R-:W-:Y:S05]  /*58f0*/  CALL.ABS.NOINC R2 ;  /* 0x0000000002007343 */ /* 0x030fea0003c00000 */
.L_x_97:
[----:B------:R-:W-:Y:S01]  /*5900*/  LOP3.LUT P0, RZ, R151, 0x1b0, RZ, 0xc0, !PT ;  /* 0x000001b097ff7812 */ /* 0x000fe2000780c0ff */
[----:B------:R-:W-:Y:S11]  /*5910*/  BSSY.RECONVERGENT B6, `(.L_x_98) ;  /* 0x0000013000067945 */ /* 0x000ff60003800200 */
[----:B------:R-:W-:Y:S01]  /*5920*/  @!UPT UIADD3 URZ, UPT, UPT, URZ, URZ, URZ ;  /* 0x000000fffffff290 */ /* 0x000fe2000fffe0ff */
[----:B------:R-:W-:Y:S05]  /*5930*/  @!P0 BRA `(.L_x_99) ;  /* 0x0000000000408947 */ /* 0x000fea0003800000 */
        /* <DEDUP_REMOVED lines=16> */
.L_x_99:
[----:B------:R-:W-:Y:S05]  /*5a40*/  BSYNC.RECONVERGENT B6 ;  /* 0x0000000000067941 */ /* 0x000fea0003800200 */
.L_x_98:
[----:B------:R-:W-:Y:S01]  /*5a50*/  ISETP.NE.U32.AND P3, PT, R138, RZ, PT ;  /* 0x000000ff8a00720c */ /* 0x000fe20003f65070 */
[----:B------:R-:W-:Y:S01]  /*5a60*/  UISETP.NE.AND UP1, UPT, UR60, URZ, UPT ;  /* 0x000000ff3c00728c */ /* 0x000fe2000bf25270 */
[----:B------:R-:W-:Y:S02]  /*5a70*/  ISETP.NE.U32.AND P4, PT, R134, RZ, PT ;  /* 0x000000ff8600720c */ /* 0x000fe40003f85070 */
[----:B------:R-:W-:Y:S02]  /*5a80*/  ISETP.NE.AND.EX P3, PT, R139, RZ, PT, P3 ;  /* 0x000000ff8b00720c */ /* 0x000fe40003f65330 */
[----:B------:R-:W-:Y:S02]  /*5a90*/  PLOP3.LUT P1, PT, PT, PT, PT, 0x8, 0x80 ;  /* 0x000000000080781c */ /* 0x000fe40003f2e170 */
[----:B------:R-:W-:Y:S02]  /*5aa0*/  PLOP3.LUT P0, PT, PT, PT, UP1, 0x80, 0x8 ;  /* 0x000000000008781c */ /* 0x000fe40003f0f018 */
[----:B------:R-:W-:Y:S02]  /*5ab0*/  ISETP.NE.AND.EX P4, PT, R135, RZ, PT, P4 ;  /* 0x000000ff8700720c */ /* 0x000fe40003f85340 */
[----:B------:R-:W1:Y:S09]  /*5ac0*/  @UP1 LDCU.64 UR4, c[0x0][0x888] ;  /* 0x00011100ff0417ac */ /* 0x000e720008000a00 */
[----:B------:R-:W-:Y:S01]  /*5ad0*/  @P0 PLOP3.LUT P1, PT, P3, PT, PT, 0x80, 0x8 ;  /* 0x000000000008081c */ /* 0x000fe20001f2f070 */
[----:B-1----:R-:W-:Y:S04]  /*5ae0*/  @UP1 UISETP.NE.U32.AND UP0, UPT, UR4, URZ, UPT ;  /* 0x000000ff0400128c */ /* 0x002fe8000bf05070 */
[----:B------:R-:W-:Y:S04]  /*5af0*/  @UP1 UISETP.NE.AND.EX UP0, UPT, UR5, URZ, UPT, UP0 ;  /* 0x000000ff0500128c */ /* 0x000fe8000bf05300 */
[----:B------:R-:W-:Y:S01]  /*5b00*/  @UP1 USEL UR4, URZ, 0xffffffff, UP0 ;  /* 0xffffffffff041887 */ /* 0x000fe20008000000 */
[----:B------:R-:W-:Y:S11]  /*5b10*/  @!P3 BRA `(.L_x_100) ;  /* 0x000000000030b947 */ /* 0x000ff60003800000 */
[----:B------:R-:W-:Y:S01]  /*5b20*/  ISETP.NE.U32.AND P2, PT, R136, RZ, PT ;  /* 0x000000ff8800720c */ /* 0x000fe20003f45070 */
[----:B------:R-:W1:Y:S01]  /*5b30*/  LDCU.64 UR6, c[0x0][0x358] ;  /* 0x00006b00ff0677ac */ /* 0x000e620008000a00 */
[----:B------:R-:W-:Y:S02]  /*5b40*/  IMAD.MOV.U32 R141, RZ, RZ, 0x1 ;  /* 0x00000001ff8d7424 */ /* 0x000fe400078e00ff */
[----:B------:R-:W-:Y:S11]  /*5b50*/  ISETP.NE.AND.EX P2, PT, R137, RZ, PT, P2 ;  /* 0x000000ff8900720c */ /* 0x000ff60003f45320 */
[----:B------:R-:W-:Y:S02]  /*5b60*/  @!UPT UIADD3 URZ, UPT, UPT, URZ, URZ, URZ ;  /* 0x000000fffffff290 */ /* 0x000fe4000fffe0ff */
[----:B------:R-:W3:Y:S01]  /*5b70*/  @P2 LDC.64 R2, c[0x0][0x888] ;  /* 0x00022200ff022b82 */ /* 0x000ee20000000a00 */
[----:B--2---:R-:W-:Y:S04]  /*5b80*/  @P2 IMAD R0, R138, UR36, RZ ;  /* 0x000000248a002c24 */ /* 0x004fe8000f8e02ff */
[----:B---3--:R-:W-:Y:S04]  /*5b90*/  @P2 IMAD.WIDE R2, R0, 0x4, R2 ;  /* 0x0000000400022825 */ /* 0x008fe800078e0202 */
[----:B------:R-:W-:Y:S01]  /*5ba0*/  HFMA2 R0, -RZ, RZ, 0, 5.9604644775390625e-08 ;  /* 0x00000001ff007431 */ /* 0x000fe200000001ff */
[----:B-1---5:R1:W5:Y:S04]  /*5bb0*/  @P2 LDG.E R71, desc[UR6][R2.64] ;  /* 0x0000000602472981 */ /* 0x022368000c1e1900 */
[----:B------:R-:W-:Y:S01]  /*5bc0*/  @!P2 PRMT R141, R0, 0x7610, R141 ;  /* 0x00007610008da816 */ /* 0x000fe2000000008d */
[----:B-1----:R-:W3:Y:S06]  /*5bd0*/  @!P2 LDC R71, c[0x0][0x880] ;  /* 0x00022000ff47ab82 */ /* 0x002eec0000000800 */
.L_x_100:
[----:B------:R-:W-:Y:S05]  /*5be0*/  @!P4 BRA `(.L_x_101) ;  /* 0x000000000024c947 */ /* 0x000fea0003800000 */
[----:B------:R-:W-:Y:S01]  /*5bf0*/  ISETP.NE.U32.AND P2, PT, R132, RZ, PT ;  /* 0x000000ff8400720c */ /* 0x000fe20003f45070 */
[----:B------:R-:W1:Y:S03]  /*5c00*/  LDCU.64 UR6, c[0x0][0x358] ;  /* 0x00006b00ff0677ac */ /* 0x000e660008000a00 */
[----:B------:R-:W-:Y:S11]  /*5c10*/  ISETP.NE.AND.EX P2, PT, R133, RZ, PT, P2 ;  /* 0x000000ff8500720c */ /* 0x000ff60003f45320 */
[----:B------:R-:W-:Y:S02]  /*5c20*/  @!UPT UIADD3 URZ, UPT, UPT, URZ, URZ, URZ ;  /* 0x000000fffffff290 */ /* 0x000fe4000fffe0ff */
[----:B------:R-:W4:Y:S01]  /*5c30*/  @P2 LDC.64 R2, c[0x0][0x8a8] ;  /* 0x00022a00ff022b82 */ /* 0x000f220000000a00 */
[----:B--2---:R-:W-:Y:S04]  /*5c40*/  @P2 IMAD R0, R134, UR36, RZ ;  /* 0x0000002486002c24 */ /* 0x004fe8000f8e02ff */
[----:B----4-:R-:W-:Y:S05]  /*5c50*/  @P2 IMAD.WIDE R2, R0, 0x4, R2 ;  /* 0x0000000400022825 */ /* 0x010fea00078e0202 */
[----:B-1---5:R1:W5:Y:S02]  /*5c60*/  @P2 LDG.E R70, desc[UR6][R2.64] ;  /* 0x0000000602462981 */ /* 0x022364000c1e1900 */
[----:B-1----:R-:W4:Y:S02]  /*5c70*/  @!P2 LDC R70, c[0x0][0x8a0] ;  /* 0x00022800ff46ab82 */ /* 0x002f240000000800 */
.L_x_101:
[----:B---3-5:R-:W-:Y:S01]  /*5c80*/  @P0 FSETP.NEU.AND P4, PT, R71, RZ, PT ;  /* 0x000000ff4700020b */ /* 0x028fe20003f8d000 */
[----:B--2---:R-:W-:Y:S01]  /*5c90*/  IMAD.U32 R0, RZ, RZ, UR4 ;  /* 0x00000004ff007e24 */ /* 0x004fe2000f8e00ff */
[----:B------:R-:W-:Y:S01]  /*5ca0*/  @P0 LOP3.LUT P2, RZ, R141, 0xff, RZ, 0xc0, !PT ;  /* 0x000000ff8dff0812 */ /* 0x000fe2000784c0ff */
[----:B------:R-:W-:Y:S01]  /*5cb0*/  BSSY B1, `(.L_x_102) ;  /* 0x000003e000017945 */ /* 0x000fe20003800000 */
[----:B------:R-:W-:Y:S02]  /*5cc0*/  @P0 SEL R2, RZ, 0xffffffff, P4 ;  /* 0xffffffffff020807 */ /* 0x000fe40002000000 */
[----:B------:R-:W-:Y:S02]  /*5cd0*/  CS2R R18, SRZ ;  /* 0x0000000000127805 */ /* 0x000fe4000001ff00 */
[----:B------:R-:W-:Y:S02]  /*5ce0*/  LEA R143, R68, UR44, 0x3 ;  /* 0x0000002c448f7c11 */ /* 0x000fe4000f8e18ff */
[----:B------:R-:W-:Y:S02]  /*5cf0*/  CS2R R16, SRZ ;  /* 0x0000000000107805 */ /* 0x000fe4000001ff00 */
[----:B------:R-:W-:Y:S02]  /*5d00*/  @P1 SEL R2, R0, R2, !P2 ;  /* 0x0000000200021207 */ /* 0x000fe40005000000 */
[----:B------:R-:W-:Y:S02]  /*5d10*/  CS2R R26, SRZ ;  /* 0x00000000001a7805 */ /* 0x000fe4000001ff00 */
[----:B------:R-:W-:Y:S02]  /*5d20*/  SHF.L.U32 R4, R147, 0x1f, RZ ;  /* 0x0000001f93047819 */ /* 0x000fe400000006ff */
[----:B------:R-:W-:Y:S02]  /*5d30*/  CS2R R24, SRZ ;  /* 0x0000000000187805 */ /* 0x000fe4000001ff00 */
[----:B------:R-:W-:Y:S02]  /*5d40*/  @P0 LOP3.LUT R2, R2, 0x1, RZ, 0xc0, !PT ;  /* 0x0000000102020812 */ /* 0x000fe400078ec0ff */
[----:B------:R-:W-:Y:S02]  /*5d50*/  CS2R R30, SRZ ;  /* 0x00000000001e7805 */ /* 0x000fe4000001ff00 */
[----:B------:R-:W-:Y:S02]  /*5d60*/  PLOP3.LUT P5, PT, PT, PT, PT, 0x8, 0x80 ;  /* 0x000000000080781c */ /* 0x000fe40003fae170 */
[----:B------:R-:W-:Y:S02]  /*5d70*/  CS2R R28, SRZ ;  /* 0x00000000001c7805 */ /* 0x000fe4000001ff00 */
[----:B------:R-:W-:Y:S01]  /*5d80*/  ISETP.NE.U32.OR P1, PT, R2, 0x1, !P0 ;  /* 0x000000010200780c */ /* 0x000fe20004725470 */
[----:B------:R-:W-:Y:S01]  /*5d90*/  IMAD R2, R68, 0x40, R69 ;  /* 0x0000004044027824 */ /* 0x000fe200078e0245 */
[----:B------:R-:W-:Y:S02]  /*5da0*/  CS2R R34, SRZ ;  /* 0x0000000000227805 */ /* 0x000fe4000001ff00 */
[----:B------:R-:W-:Y:S09]  /*5db0*/  CS2R R32, SRZ ;  /* 0x0000000000207805 */ /* 0x000ff2000001ff00 */
[----:B------:R-:W-:Y:S04]  /*5dc0*/  @P1 SHF.L.U32 R0, R145, 0x1f, RZ ;  /* 0x0000001f91001819 */ /* 0x000fe800000006ff */
[----:B------:R-:W1:Y:S01]  /*5dd0*/  @P1 SYNCS.PHASECHK.TRANS64.TRYWAIT P0, [UR44+0x40], R0 ;  /* 0x00004000ff0015a7 */ /* 0x000e62000800112c */
[----:B------:R2:W3:Y:S01]  /*5de0*/  SYNCS.PHASECHK.TRANS64.TRYWAIT P4, [R143+URZ+0x80], R4 ;  /* 0x000080048f0075a7 */ /* 0x0004e200080811ff */
[----:B-1----:R-:W-:Y:S01]  /*5df0*/  @P1 PLOP3.LUT P5, PT, P0, PT, PT, 0x8, 0x80 ;  /* 0x000000000080181c */ /* 0x002fe200007ae170 */
[----:B------:R-:W-:Y:S01]  /*5e00*/  @!UPT UIADD3 URZ, UPT, UPT, URZ, URZ, URZ ;  /* 0x000000fffffff290 */ /* 0x000fe2000fffe0ff */
[----:B--23--:R-:W-:Y:S11]  /*5e10*/  @!P1 BRA `(.L_x_103) ;  /* 0x00000000009c9947 */ /* 0x00cff60003800000 */
[----:B------:R-:W-:Y:S01]  /*5e20*/  ISETP.NE.U32.AND P0, PT, RZ, UR56, PT ;  /* 0x00000038ff007c0c */ /* 0x000fe2000bf05070 */
[----:B------:R-:W-:Y:S01]  /*5e30*/  BSSY B0, `(.L_x_104) ;  /* 0x0000016000007945 */ /* 0x000fe20003800000 */
[----:B------:R-:W-:Y:S02]  /*5e40*/  FSETP.NEU.AND P2, PT, R71, RZ, PT ;  /* 0x000000ff4700720b */ /* 0x000fe40003f4d000 */
[----:B------:R-:W-:Y:S02]  /*5e50*/  CS2R R34, SRZ ;  /* 0x0000000000227805 */ /* 0x000fe4000001ff00 */
[----:B------:R-:W-:Y:S02]  /*5e60*/  ISETP.NE.AND.EX P0, PT, RZ, UR57, PT, P0 ;  /* 0x00000039ff007c0c */ /* 0x000fe4000bf05300 */
[----:B------:R-:W-:Y:S02]  /*5e70*/  CS2R R32, SRZ ;  /* 0x0000000000207805 */ /* 0x000fe4000001ff00 */
[----:B------:R-:W-:Y:S02]  /*5e80*/  LOP3.LUT P1, RZ, R141, 0xff, RZ, 0xc0, !PT ;  /* 0x000000ff8dff7812 */ /* 0x000fe4000782c0ff */
[----:B------:R-:W-:Y:S02]  /*5e90*/  CS2R R30, SRZ ;  /* 0x00000000001e7805 */ /* 0x000fe4000001ff00 */
[----:B------:R-:W-:Y:S02]  /*5ea0*/  SEL R0, RZ, 0xffffffff, P2 ;  /* 0xffffffffff007807 */ /* 0x000fe40001000000 */
[----:B------:R-:W-:Y:S02]  /*5eb0*/  CS2R R28, SRZ ;  /* 0x00000000001c7805 */ /* 0x000fe4000001ff00 */
[----:B------:R-:W-:Y:S02]  /*5ec0*/  SEL R3, RZ, 0xffffffff, P0 ;  /* 0xffffffffff037807 */ /* 0x000fe40000000000 */
[----:B------:R-:W-:Y:S02]  /*5ed0*/  CS2R R26, SRZ ;  /* 0x00000000001a7805 */ /* 0x000fe4000001ff00 */
[----:B------:R-:W-:Y:S02]  /*5ee0*/  CS2R R24, SRZ ;  /* 0x0000000000187805 */ /* 0x000fe4000001ff00 */
[----:B------:R-:W-:Y:S02]  /*5ef0*/  CS2R R18, SRZ ;  /* 0x0000000000127805 */ /* 0x000fe4000001ff00 */
[----:B------:R-:W-:Y:S02]  /*5f00*/  @P3 SEL R0, R3, R0, !P1 ;  /* 0x0000000003003207 */ /* 0x000fe40004800000 */
[----:B------:R-:W-:Y:S02]  /*5f10*/  CS2R R16, SRZ ;  /* 0x0000000000107805 */ /* 0x000fe4000001ff00 */
[----:B------:R-:W-:Y:S04]  /*5f20*/  LOP3.LUT R0, R0, 0x1, RZ, 0xc0, !PT ;  /* 0x0000000100007812 */ /* 0x000fe800078ec0ff */
[----:B------:R-:W-:Y:S01]  /*5f30*/  ISETP.NE.U32.AND P0, PT, R0, 0x1, PT ;  /* 0x000000010000780c */ /* 0x000fe20003f05070 */
[----:B------:R-:W-:Y:S01]  /*5f40*/  @!UPT UIADD3 URZ, UPT, UPT, URZ, URZ, URZ ;  /* 0x000000fffffff290 */ /* 0x000fe2000fffe0ff */
[----:B------:R-:W-:Y:S11]  /*5f50*/  @!P5 BRA `(.L_x_105) ;  /* 0x00000000000cd947 */ /* 0x000ff60003800000 */
[----:B------:R-:W-:Y:S04]  /*5f60*/  SHF.L.U32 R3, R145, 0x1f, RZ ;  /* 0x0000001f91037819 */ /* 0x000fe800000006ff */
[----:B------:R-:W1:Y:S02]  /*5f70*/  SYNCS.PHASECHK.TRANS64.TRYWAIT P1, [UR44+0x40], R3 ;  /* 0x00004003ff0075a7 */ /* 0x000e64000802112c */
[----:B-1----:R-:W-:Y:S05]  /*5f80*/  @!P1 BRA `(.L_x_106) ;  /* 0x0000001c00b09947 */ /* 0x002fea0003800000 */
.L_x_105:
[----:B------:R-:W-:Y:S05]  /*5f90*/  BSYNC B0 ;  /* 0x0000000000007941 */ /* 0x000fea0003800000 */
.L_x_104:
[----:B------:R2:W3:Y:S01]  /*5fa0*/  @P0 LDS.128 R32, [R140+UR44+0x200] ;  /* 0x0002002c8c200984 */ /* 0x0004e20008000c00 */
[----:B------:R-:W5:Y:S01]  /*5fb0*/  S2UR UR5, SR_CgaCtaId ;  /* 0x00000000000579c3 */ /* 0x000f620000008800 */
[----:B------:R-:W-:Y:S01]  /*5fc0*/  UIADD3 UR4, UPT, UPT, UR44, 0x48, URZ ;  /* 0x000000482c047890 */ /* 0x000fe2000fffe0ff */
[----:B------:R-:W-:Y:S01]  /*5fd0*/  LOP3.LUT R145, R145, 0x1, RZ, 0x3c, !PT ;  /* 0x0000000191917812 */ /* 0x000fe200078e3cff */
[----:B------:R2:W1:Y:S04]  /*5fe0*/  @P0 LDS.128 R28, [R150+0x10] ;  /* 0x00001000961c0984 */ /* 0x0004680000000c00 */
[----:B------:R2:W1:Y:S04]  /*5ff0*/  @P0 LDS.128 R24, [R149+0x20] ;  /* 0x0000200095180984 */ /* 0x0004680000000c00 */
[----:B------:R2:W1:Y:S01]  /*6000*/  @P0 LDS.128 R16, [R148+0x30] ;  /* 0x0000300094100984 */ /* 0x0004620000000c00 */
[----:B------:R-:W-:Y:S01]  /*6010*/  @!PT LDS RZ, [RZ] ;  /* 0x00000000fffff984 */ /* 0x000fe20000000800 */
[----:B------:R-:W-:Y:S01]  /*6020*/  @!PT LDS RZ, [RZ] ;  /* 0x00000000fffff984 */ /* 0x000fe20000000800 */
[----:B------:R-:W-:Y:S01]  /*6030*/  @!PT LDS RZ, [RZ] ;  /* 0x00000000fffff984 */ /* 0x000fe20000000800 */
[----:B------:R-:W-:Y:S01]  /*6040*/  @!PT LDS RZ, [RZ] ;  /* 0x00000000fffff984 */ /* 0x000fe20000000800 */
[----:B------:R4:W-:Y:S06]  /*6050*/  MEMBAR.ALL.CTA ;  /* 0x0000000000007992 */ /* 0x0009ec0000008000 */
[----:B----4-:R-:W4:Y:S01]  /*6060*/  FENCE.VIEW.ASYNC.S ;  /* 0x00000000000073c6 */ /* 0x010f220000000000 */
[----:B-----5:R-:W-:Y:S09]  /*6070*/  UPRMT UR4, UR5, 0x654, UR4 ;  /* 0x0000065405047896 */ /* 0x020ff20008000004 */
[----:B----4-:R-:W-:Y:S03]  /*6080*/  SYNCS.ARRIVE.TRANS64.RED.A1T0 RZ, [UR4], RZ ;  /* 0x000000ffffff79a7 */ /* 0x010fe60008100404 */
.L_x_103:
[----:B------:R-:W-:Y:S05]  /*6090*/  BSYNC B1 ;  /* 0x0000000000017941 */ /* 0x000fea0003800000 */
.L_x_102:
[----:B-1----:R-:W-:Y:S04]  /*60a0*/  SHF.R.U32.HI R0, RZ, 0x15, R2 ;  /* 0x00000015ff007819 */ /* 0x002fe80000011602 */
[----:B------:R-:W-:Y:S01]  /*60b0*/  LOP3.LUT P0, RZ, R0, 0x3, R142, 0x48, !PT ;  /* 0x0000000300ff7812 */ /* 0x000fe2000780488e */
[----:B------:R-:W-:Y:S01]  /*60c0*/  @!UPT UIADD3 URZ, UPT, UPT, URZ, URZ, URZ ;  /* 0x000000fffffff290 */ /* 0x000fe2000fffe0ff */
[----:B------:R-:W-:Y:S11]  /*60d0*/  @P4 BRA `(.L_x_107) ;  /* 0x0000000000084947 */ /* 0x000ff60003800000 */
[----:B------:R-:W1:Y:S02]  /*60e0*/  SYNCS.PHASECHK.TRANS64.TRYWAIT P1, [R143+URZ+0x80], R4 ;  /* 0x000080048f0075a7 */ /* 0x000e6400080211ff */
[----:B-1----:R-:W-:Y:S05]  /*60f0*/  @!P1 BRA `(.L_x_108) ;  /* 0x0000001c006c9947 */ /* 0x002fea0003800000 */
.L_x_107:
[----:B------:R-:W-:Y:S05]  /*6100*/  @!P0 BRA `(.L_x_109) ;  /* 0x0000000000408947 */ /* 0x000fea0003800000 */
[----:B------:R-:W1:Y:S01]  /*6110*/  LDCU.64 UR8, c[0x4][0x70] ;  /* 0x01000e00ff0877ac */ /* 0x000e620008000a00 */
[----:B------:R-:W-:Y:S01]  /*6120*/  MOV R15, 0x0 ;  /* 0x00000000000f7802 */ /* 0x000fe20000000f00 */
[----:B------:R-:W-:Y:S02]  /*6130*/  HFMA2 R12, -RZ, RZ, 0, 5.9604644775390625e-08 ;  /* 0x00000001ff0c7431 */ /* 0x000fe400000001ff */
[----:B------:R-:W-:Y:S02]  /*6140*/  IMAD.MOV.U32 R8, RZ, RZ, 0x192 ;  /* 0x00000192ff087424 */ /* 0x000fe400078e00ff */
[----:B------:R-:W-:Y:S01]  /*6150*/  IMAD.MOV.U32 R13, RZ, RZ, RZ ;  /* 0x000000ffff0d7224 */ /* 0x000fe200078e00ff */
[----:B------:R-:W5:Y:S01]  /*6160*/  LDCU.64 UR6, c[0x4][0x78] ;  /* 0x01000f00ff0677ac */ /* 0x000f620008000a00 */
[----:B------:R-:W2:Y:S01]  /*6170*/  LDC.64 R14, c[0x4][R15] ;  /* 0x010000000f0e7b82 */ /* 0x000ea20000000a00 */
[----:B------:R-:W3:Y:S01]  /*6180*/  LDCU.64 UR4, c[0x4][0x10] ;  /* 0x01000200ff0477ac */ /* 0x000ee20008000a00 */
[----:B-1----:R-:W-:Y:S01]  /*6190*/  MOV R5, UR9 ;  /* 0x0000000900057c02 */ /* 0x002fe20008000f00 */
[----:B------:R-:W-:Y:S01]  /*61a0*/  IMAD.U32 R4, RZ, RZ, UR8 ;  /* 0x00000008ff047e24 */ /* 0x000fe2000f8e00ff */
[----:B-----5:R-:W-:Y:S01]  /*61b0*/  MOV R7, UR7 ;  /* 0x0000000700077c02 */ /* 0x020fe20008000f00 */
[----:B------:R-:W-:Y:S01]  /*61c0*/  IMAD.U32 R6, RZ, RZ, UR6 ;  /* 0x00000006ff067e24 */ /* 0x000fe2000f8e00ff */
[----:B---3--:R-:W-:Y:S01]  /*61d0*/  MOV R11, UR5 ;  /* 0x00000005000b7c02 */ /* 0x008fe20008000f00 */
[----:B------:R-:W-:Y:S02]  /*61e0*/  IMAD.U32 R10, RZ, RZ, UR4 ;  /* 0x00000004ff0a7e24 */ /* 0x000fe4000f8e00ff */
[----:B------:R-:W-:Y:S07]  /*61f0*/  LEPC R20, `(.L_x_109) ;  /* 0x000000001014794e */ /* 0x000fee0000000000 */
[----:B--2-4-:R-:W-:Y:S05]  /*6200*/  CALL.ABS.NOINC R14 ;  /* 0x000000000e007343 */ /* 0x014fea0003c00000 */
.L_x_109:
[----:B------:R-:W-:Y:S01]  /*6210*/  LOP3.LUT P0, RZ, R131, 0x60, RZ, 0xc0, !PT ;  /* 0x0000006083ff7812 */ /* 0x000fe2000780c0ff */
[----:B------:R-:W-:Y:S05]  /*6220*/  WARPSYNC.ALL ;  /* 0x0000000000007948 */ /* 0x000fea0003800000 */
[----:B------:R-:W-:Y:S01]  /*6230*/  R2UR UR4, R2 ;  /* 0x00000000020472ca */ /* 0x000fe200000e0000 */
[----:B------:R-:W-:Y:S01]  /*6240*/  BSSY.RECONVERGENT B0, `(.L_x_110) ;  /* 0x000011f000007945 */ /* 0x000fe20003800200 */
[----:B---3--:R-:W-:Y:S02]  /*6250*/  F2FP.F16.E4M3.UNPACK_B R2, R32 ;  /* 0x00000020ff02723e */ /* 0x008fe400020006ff */
[-C--:B------:R-:W-:Y:S02]  /*6260*/  F2FP.F16.E4M3.UNPACK_B R21, R33.reuse ;  /* 0x00000021ff15723e */ /* 0x080fe400020006ff */
[----:B------:R-:W-:Y:S01]  /*6270*/  F2FP.F16.E4M3.UNPACK_B R12, R28 ;  /* 0x0000001cff0c723e */ /* 0x000fe200020006ff */
[----:B------:R-:W-:Y:S01]  /*6280*/  HADD2.F32 R0, -RZ, R2.H0_H0 ;  /* 0x20000002ff007230 */ /* 0x000fe20000004100 */
[----:B------:R-:W-:Y:S01]  /*6290*/  F2FP.F16.E4M3.UNPACK_B R32, R32.H1 ;  /* 0x00000020ff20723e */ /* 0x000fe200030006ff */
[--C-:B------:R-:W-:Y:S01]  /*62a0*/  HADD2.F32 R73, -RZ, R21.reuse.H0_H0 ;  /* 0x20000015ff497230 */ /* 0x100fe20000004100 */
[----:B------:R-:W-:Y:S01]  /*62b0*/  F2FP.F16.E4M3.UNPACK_B R33, R33.H1 ;  /* 0x00000021ff21723e */ /* 0x000fe200030006ff */
[----:B------:R-:W-:Y:S01]  /*62c0*/  HADD2.F32 R74, -RZ, R21.H1_H1 ;  /* 0x30000015ff4a7230 */ /* 0x000fe20000004100 */
[-C--:B------:R-:W-:Y:S01]  /*62d0*/  F2FP.F16.E4M3.UNPACK_B R20, R34.reuse ;  /* 0x00000022ff14723e */ /* 0x080fe200020006ff */
[--C-:B------:R-:W-:Y:S01]  /*62e0*/  HADD2.F32 R3, -RZ, R32.reuse.H0_H0 ;  /* 0x20000020ff037230 */ /* 0x100fe20000004100 */
[----:B------:R-:W-:Y:S01]  /*62f0*/  F2FP.F16.E4M3.UNPACK_B R15, R34.H1 ;  /* 0x00000022ff0f723e */ /* 0x000fe200030006ff */
[----:B------:R-:W-:Y:S01]  /*6300*/  HADD2.F32 R72, -RZ, R32.H1_H1 ;  /* 0x30000020ff487230 */ /* 0x000fe20000004100 */
[-C--:B------:R-:W-:Y:S01]  /*6310*/  F2FP.F16.E4M3.UNPACK_B R14, R35.reuse ;  /* 0x00000023ff0e723e */ /* 0x080fe200020006ff */
[--C-:B------:R-:W-:Y:S01]  /*6320*/  HADD2.F32 R75, -RZ, R33.reuse.H0_H0 ;  /* 0x20000021ff4b7230 */ /* 0x100fe20000004100 */
[----:B------:R-:W-:Y:S01]  /*6330*/  F2FP.F16.E4M3.UNPACK_B R13, R35.H1 ;  /* 0x00000023ff0d723e */ /* 0x000fe200030006ff */
[----:B------:R-:W-:Y:S01]  /*6340*/  HADD2.F32 R76, -RZ, R33.H1_H1 ;  /* 0x30000021ff4c7230 */ /* 0x000fe20000004100 */
[----:B------:R-:W-:Y:S01]  /*6350*/  F2FP.F16.E4M3.UNPACK_B R28, R28.H1 ;  /* 0x0000001cff1c723e */ /* 0x000fe200030006ff */
[--C-:B------:R-:W-:Y:S01]  /*6360*/  HADD2.F32 R77, -RZ, R20.reuse.H0_H0 ;  /* 0x20000014ff4d7230 */ /* 0x100fe20000004100 */
[-C--:B------:R-:W-:Y:S01]  /*6370*/  F2FP.F16.E4M3.UNPACK_B R11, R29.reuse ;  /* 0x0000001dff0b723e */ /* 0x080fe200020006ff */
        /* <DEDUP_REMOVED lines=43> */
[----:B------:R-:W-:Y:S01]  /*6630*/  IADD3 R143, PT, PT, R143, 0xa0, RZ ;  /* 0x000000a08f8f7810 */ /* 0x000fe20007ffe0ff */
[----:B------:R-:W-:Y:S01]  /*6640*/  HADD2.F32 R100, -RZ, R6.H1_H1 ;  /* 0x30000006ff647230 */ /* 0x000fe20000004100 */
[----:B------:R-:W-:Y:S01]  /*6650*/  IADD3 R68, PT, PT, R68, 0x1, RZ ;  /* 0x0000000144447810 */ /* 0x000fe20007ffe0ff */
[--C-:B------:R-:W-:Y:S01]  /*6660*/  HADD2.F32 R101, -RZ, R5.reuse.H0_H0 ;  /* 0x20000005ff657230 */ /* 0x100fe20000004100 */
[----:B------:R-:W-:Y:S01]  /*6670*/  LOP3.LUT R143, R143, 0xfefffff8, RZ, 0xc0, !PT ;  /* 0xfefffff88f8f7812 */ /* 0x000fe200078ec0ff */
[----:B------:R-:W-:Y:S02]  /*6680*/  HADD2.F32 R102, -RZ, R5.H1_H1 ;  /* 0x30000005ff667230 */ /* 0x000fe40000004100 */
[--C-:B------:R-:W-:Y:S02]  /*6690*/  HADD2.F32 R103, -RZ, R4.reuse.H0_H0 ;  /* 0x20000004ff677230 */ /* 0x100fe40000004100 */
[----:B------:R-:W-:Y:S02]  /*66a0*/  HADD2.F32 R104, -RZ, R4.H1_H1 ;  /* 0x30000004ff687230 */ /* 0x000fe40000004100 */
[----:B------:R-:W1:Y:S01]  /*66b0*/  LDTM.x64 R4, tmem[UR4] ;  /* 0x00000004000479ee */ /* 0x000e620008340000 */
[----:B------:R-:W-:Y:S01]  /*66c0*/  NOP ;  /* 0x0000000000007918 */ /* 0x000fe20000000000 */
[----:B-1----:R1:W-:Y:S01]  /*66d0*/  SYNCS.ARRIVE.TRANS64.RED.A1T0 RZ, [R143+URZ], RZ ;  /* 0x000000ff8fff79a7 */ /* 0x0023e200081004ff */
[----:B------:R-:W-:Y:S02]  /*66e0*/  HADD2.F32 R2, -RZ, R2.H1_H1 ;  /* 0x30000002ff027230 */ /* 0x000fe40000004100 */
[--C-:B------:R-:W-:Y:S02]  /*66f0*/  HADD2.F32 R105, -RZ, R106.reuse.H0_H0 ;  /* 0x2000006aff697230 */ /* 0x100fe40000004100 */
        /* <DEDUP_REMOVED lines=9> */
[C---:B----4-:R-:W-:Y:S01]  /*6790*/  FMUL R4, R70.reuse, R4 ;  /* 0x0000000446047220 */ /* 0x050fe20000400000 */
[C---:B------:R-:W-:Y:S01]  /*67a0*/  FMUL R5, R70.reuse, R5 ;  /* 0x0000000546057220 */ /* 0x040fe20000400000 */
[C---:B------:R-:W-:Y:S01]  /*67b0*/  FMUL R8, R70.reuse, R8 ;  /* 0x0000000846087220 */ /* 0x040fe20000400000 */
[C---:B------:R-:W-:Y:S01]  /*67c0*/  FMUL R9, R70.reuse, R9 ;  /* 0x0000000946097220 */ /* 0x040fe20000400000 */
[C---:B------:R-:W-:Y:S01]  /*67d0*/  FFMA R4, R71.reuse, R0, R4 ;  /* 0x0000000047047223 */ /* 0x040fe20000000004 */
[C---:B------:R-:W-:Y:S01]  /*67e0*/  FFMA R5, R71.reuse, R2, R5 ;  /* 0x0000000247057223 */ /* 0x040fe20000000005 */
[C---:B------:R-:W-:Y:S01]  /*67f0*/  FMUL R12, R70.reuse, R12 ;  /* 0x0000000c460c7220 */ /* 0x040fe20000400000 */
[C---:B------:R-:W-:Y:S01]  /*6800*/  FMUL R13, R70.reuse, R13 ;  /* 0x0000000d460d7220 */ /* 0x040fe20000400000 */
[C---:B------:R-:W-:Y:S01]  /*6810*/  FMUL R0, R70.reuse, R16 ;  /* 0x0000001046007220 */ /* 0x040fe20000400000 */
[C---:B------:R-:W-:Y:S01]  /*6820*/  FMUL R2, R70.reuse, R17 ;  /* 0x0000001146027220 */ /* 0x040fe20000400000 */
[C---:B------:R-:W-:Y:S01]  /*6830*/  FMUL R17, R70.reuse, R24 ;  /* 0x0000001846117220 */ /* 0x040fe20000400000 */
[--C-:B------:R-:W-:Y:S02]  /*6840*/  HADD2.F32 R125, -RZ, R126.reuse.H0_H0 ;  /* 0x2000007eff7d7230 */ /* 0x100fe40000004100 */
[C---:B------:R-:W-:Y:S01]  /*6850*/  FMUL R6, R70.reuse, R6 ;  /* 0x0000000646067220 */ /* 0x040fe20000400000 */
[----:B------:R-:W-:Y:S02]  /*6860*/  HADD2.F32 R126, -RZ, R126.H1_H1 ;  /* 0x3000007eff7e7230 */ /* 0x000fe40000004100 */
[C---:B------:R-:W-:Y:S01]  /*6870*/  FMUL R7, R70.reuse, R7 ;  /* 0x0000000746077220 */ /* 0x040fe20000400000 */
[C---:B------:R-:W-:Y:S01]  /*6880*/  FMUL R10, R70.reuse, R10 ;  /* 0x0000000a460a7220 */ /* 0x040fe20000400000 */
[C---:B------:R-:W-:Y:S01]  /*6890*/  FFMA R6, R71.reuse, R3, R6 ;  /* 0x0000000347067223 */ /* 0x040fe20000000006 */
[C---:B------:R-:W-:Y:S01]  /*68a0*/  FMUL R11, R70.reuse, R11 ;  /* 0x0000000b460b7220 */ /* 0x040fe20000400000 */
[C---:B------:R-:W-:Y:S01]  /*68b0*/  FFMA R7, R71.reuse, R72, R7 ;  /* 0x0000004847077223 */ /* 0x040fe20000000007 */
[C---:B------:R-:W-:Y:S01]  /*68c0*/  FFMA R8, R71.reuse, R73, R8 ;  /* 0x0000004947087223 */ /* 0x040fe20000000008 */
[C---:B------:R-:W-:Y:S01]  /*68d0*/  FFMA R9, R71.reuse, R74, R9 ;  /* 0x0000004a47097223 */ /* 0x040fe20000000009 */
[C---:B------:R-:W-:Y:S01]  /*68e0*/  FFMA R10, R71.reuse, R75, R10 ;  /* 0x0000004b470a7223 */ /* 0x040fe2000000000a */
[C---:B------:R-:W-:Y:S01]  /*68f0*/  FFMA R11, R71.reuse, R76, R11 ;  /* 0x0000004c470b7223 */ /* 0x040fe2000000000b */
[C---:B------:R-:W-:Y:S01]  /*6900*/  FFMA R12, R71.reuse, R77, R12 ;  /* 0x0000004d470c7223 */ /* 0x040fe2000000000c */
[----:B------:R-:W-:Y:S01]  /*6910*/  FFMA R13, R71, R78, R13 ;  /* 0x0000004e470d7223 */ /* 0x000fe2000000000d */
[----:B------:R-:W-:Y:S01]  /*6920*/  F2FP.SATFINITE.E4M3.F32.PACK_AB_MERGE_C R76, R7, R6, RZ ;  /* 0x00000006074c723e */ /* 0x000fe200048070ff */
[--C-:B------:R-:W-:Y:S02]  /*6930*/  HADD2.F32 R74, -RZ, R129.reuse.H0_H0 ;  /* 0x20000081ff4a7230 */ /* 0x100fe40000004100 */
[C---:B------:R-:W-:Y:S01]  /*6940*/  FMUL R7, R70.reuse, R20 ;  /* 0x0000001446077220 */ /* 0x040fe20000400000 */
[----:B------:R-:W-:Y:S01]  /*6950*/  HADD2.F32 R75, -RZ, R129.H1_H1 ;  /* 0x30000081ff4b7230 */ /* 0x000fe20000004100 */
[----:B------:R-:W-:Y:S01]  /*6960*/  F2FP.SATFINITE.E4M3.F32.PACK_AB_MERGE_C R129, R11, R10, RZ ;  /* 0x0000000a0b81723e */ /* 0x000fe200048070ff */
        /* <DEDUP_REMOVED lines=12> */
[----:B------:R-:W-:Y:S01]  /*6a30*/  FFMA R3, R71, R83, R3 ;  /* 0x0000005347037223 */ /* 0x000fe20000000003 */
[C---:B------:R-:W-:Y:S01]  /*6a40*/  FMUL R25, R70.reuse, R32 ;  /* 0x0000002046197220 */ /* 0x040fe20000400000 */
[----:B------:R-:W-:Y:S01]  /*6a50*/  F2FP.SATFINITE.E4M3.F32.PACK_AB_MERGE_C R14, R15, R14, RZ ;  /* 0x0000000e0f0e723e */ /* 0x000fe200048070ff */
[C---:B------:R-:W-:Y:S01]  /*6a60*/  FMUL R6, R70.reuse, R19 ;  /* 0x0000001346067220 */ /* 0x040fe20000400000 */
[C---:B------:R-:W-:Y:S01]  /*6a70*/  FMUL R11, R70.reuse, R22 ;  /* 0x00000016460b7220 */ /* 0x040fe20000400000 */
[C---:B------:R-:W-:Y:S01]  /*6a80*/  FMUL R22, R70.reuse, R29 ;  /* 0x0000001d46167220 */ /* 0x040fe20000400000 */
[C---:B------:R-:W-:Y:S01]  /*6a90*/  FMUL R29, R70.reuse, R36 ;  /* 0x00000024461d7220 */ /* 0x040fe20000400000 */
[C---:B------:R-:W-:Y:S01]  /*6aa0*/  FFMA R6, R71.reuse, R84, R6 ;  /* 0x0000005447067223 */ /* 0x040fe20000000006 */
[C---:B------:R-:W-:Y:S01]  /*6ab0*/  FFMA R7, R71.reuse, R85, R7 ;  /* 0x0000005547077223 */ /* 0x040fe20000000007 */
[C---:B------:R-:W-:Y:S01]  /*6ac0*/  FFMA R10, R71.reuse, R86, R10 ;  /* 0x00000056470a7223 */ /* 0x040fe2000000000a */
[C---:B------:R-:W-:Y:S01]  /*6ad0*/  FFMA R11, R71.reuse, R87, R11 ;  /* 0x00000057470b7223 */ /* 0x040fe2000000000b */
[----:B------:R-:W-:Y:S01]  /*6ae0*/  FMUL R16, R70, R23 ;  /* 0x0000001746107220 */ /* 0x000fe20000400000 */
[----:B------:R-:W-:Y:S01]  /*6af0*/  F2FP.SATFINITE.E4M3.F32.PACK_AB_MERGE_C R3, R6, R3, RZ ;  /* 0x000000030603723e */ /* 0x000fe200048070ff */
        /* <DEDUP_REMOVED lines=10> */
[----:B------:R-:W-:Y:S01]  /*6ba0*/  FMUL R30, R70, R37 ;  /* 0x00000025461e7220 */ /* 0x000fe20000400000 */
[----:B------:R-:W-:Y:S01]  /*6bb0*/  F2FP.SATFINITE.E4M3.F32.PACK_AB_MERGE_C R16, R10, R7, R16 ;  /* 0x000000070a10723e */ /* 0x000fe20004807010 */
        /* <DEDUP_REMOVED lines=23> */
[----:B------:R-:W-:Y:S01]  /*6d30*/  FFMA R31, R71, R103, R31 ;  /* 0x00000067471f7223 */ /* 0x000fe2000000001f */
[----:B------:R-:W-:Y:S01]  /*6d40*/  FMUL R45, R70, R52 ;  /* 0x00000034462d7220 */ /* 0x000fe20000400000 */
[----:B------:R-:W-:Y:S01]  /*6d50*/  F2FP.SATFINITE.E4M3.F32.PACK_AB_MERGE_C R19, R28, R27, RZ ;  /* 0x0000001b1c13723e */ /* 0x000fe200048070ff */
[C---:B------:R-:W-:Y:S01]  /*6d60*/  FMUL R52, R70.reuse, R59 ;  /* 0x0000003b46347220 */ /* 0x040fe20000400000 */
[C---:B------:R-:W-:Y:S01]  /*6d70*/  FMUL R59, R70.reuse, R66 ;  /* 0x00000042463b7220 */ /* 0x040fe20000400000 */
[----:B------:R-:W-:Y:S01]  /*6d80*/  F2FP.SATFINITE.E4M3.F32.PACK_AB_MERGE_C R66, R13, R12, R14 ;  /* 0x0000000c0d42723e */ /* 0x000fe2000480700e */
[----:B------:R-:W-:Y:S01]  /*6d90*/  FMUL R32, R70, R39 ;  /* 0x0000002746207220 */ /* 0x000fe20000400000 */
[--C-:B------:R-:W-:Y:S01]  /*6da0*/  HADD2.F32 R107, -RZ, R108.reuse.H0_H0 ;  /* 0x2000006cff6b7230 */ /* 0x100fe20000004100 */
[----:B------:R-:W-:Y:S01]  /*6db0*/  F2FP.SATFINITE.E4M3.F32.PACK_AB_MERGE_C R19, R26, R25, R19 ;  /* 0x000000191a13723e */ /* 0x000fe20004807013 */
[----:B------:R-:W-:Y:S02]  /*6dc0*/  HADD2.F32 R108, -RZ, R108.H1_H1 ;  /* 0x3000006cff6c7230 */ /* 0x000fe40000004100 */
[C---:B------:R-:W-:Y:S01]  /*6dd0*/  FFMA R32, R71.reuse, R104, R32 ;  /* 0x0000006847207223 */ /* 0x040fe20000000020 */
[C---:B------:R-:W-:Y:S01]  /*6de0*/  FFMA R33, R71.reuse, R105, R33 ;  /* 0x0000006947217223 */ /* 0x040fe20000000021 */
[C---:B------:R-:W-:Y:S01]  /*6df0*/  FFMA R34, R71.reuse, R106, R34 ;  /* 0x0000006a47227223 */ /* 0x040fe20000000022 */
[C---:B------:R-:W-:Y:S01]  /*6e00*/  FMUL R35, R70.reuse, R42 ;  /* 0x0000002a46237220 */ /* 0x040fe20000400000 */
[----:B------:R-:W-:Y:S01]  /*6e10*/  FMUL R42, R70, R49 ;  /* 0x00000031462a7220 */ /* 0x000fe20000400000 */
[----:B------:R-:W-:Y:S01]  /*6e20*/  F2FP.SATFINITE.E4M3.F32.PACK_AB_MERGE_C R32, R32, R31, RZ ;  /* 0x0000001f2020723e */ /* 0x000fe200048070ff */
[C---:B------:R-:W-:Y:S01]  /*6e30*/  FMUL R49, R70.reuse, R56 ;  /* 0x0000003846317220 */ /* 0x040fe20000400000 */
[C---:B------:R-:W-:Y:S01]  /*6e40*/  FMUL R36, R70.reuse, R43 ;  /* 0x0000002b46247220 */ /* 0x040fe20000400000 */
[--C-:B------:R-:W-:Y:S02]  /*6e50*/  HADD2.F32 R111, -RZ, R112.reuse.H0_H0 ;  /* 0x20000070ff6f7230 */ /* 0x100fe40000004100 */
[C---:B------:R-:W-:Y:S01]  /*6e60*/  FFMA R35, R71.reuse, R107, R35 ;  /* 0x0000006b47237223 */ /* 0x040fe20000000023 */
[----:B------:R-:W-:Y:S02]  /*6e70*/  HADD2.F32 R112, -RZ, R112.H1_H1 ;  /* 0x30000070ff707230 */ /* 0x000fe40000004100 */
[C---:B------:R-:W-:Y:S01]  /*6e80*/  FMUL R39, R70.reuse, R46 ;  /* 0x0000002e46277220 */ /* 0x040fe20000400000 */
[C---:B------:R-:W-:Y:S01]  /*6e90*/  FFMA R36, R71.reuse, R108, R36 ;  /* 0x0000006c47247223 */ /* 0x040fe20000000024 */
[C---:B------:R-:W-:Y:S01]  /*6ea0*/  FMUL R40, R70.reuse, R47 ;  /* 0x0000002f46287220 */ /* 0x040fe20000400000 */
[C---:B------:R-:W-:Y:S01]  /*6eb0*/  FFMA R37, R71.reuse, R109, R37 ;  /* 0x0000006d47257223 */ /* 0x040fe20000000025 */
[C---:B------:R-:W-:Y:S01]  /*6ec0*/  FFMA R38, R71.reuse, R110, R38 ;  /* 0x0000006e47267223 */ /* 0x040fe20000000026 */
        /* <DEDUP_REMOVED lines=8> */
[C---:B------:R-:W-:Y:S01]  /*6f50*/  FMUL R46, R70.reuse, R53 ;  /* 0x00000035462e7220 */ /* 0x040fe20000400000 */
[--C-:B------:R-:W-:Y:S02]  /*6f60*/  HADD2.F32 R119, -RZ, R120.reuse.H0_H0 ;  /* 0x20000078ff777230 */ /* 0x100fe40000004100 */
[C---:B------:R-:W-:Y:S01]  /*6f70*/  FMUL R50, R70.reuse, R57 ;  /* 0x0000003946327220 */ /* 0x040fe20000400000 */
[C---:B------:R-:W-:Y:S01]  /*6f80*/  FMUL R51, R70.reuse, R58 ;  /* 0x0000003a46337220 */ /* 0x040fe20000400000 */
[C---:B------:R-:W-:Y:S01]  /*6f90*/  FMUL R53, R70.reuse, R60 ;  /* 0x0000003c46357220 */ /* 0x040fe20000400000 */
[C---:B------:R-:W-:Y:S01]  /*6fa0*/  FFMA R43, R71.reuse, R115, R43 ;  /* 0x00000073472b7223 */ /* 0x040fe2000000002b */
[----:B------:R-:W-:Y:S02]  /*6fb0*/  HADD2.F32 R120, -RZ, R120.H1_H1 ;  /* 0x30000078ff787230 */ /* 0x000fe40000004100 */
[C---:B------:R-:W-:Y:S01]  /*6fc0*/  FMUL R47, R70.reuse, R54 ;  /* 0x00000036462f7220 */ /* 0x040fe20000400000 */
[C---:B------:R-:W-:Y:S01]  /*6fd0*/  FMUL R57, R70.reuse, R64 ;  /* 0x0000004046397220 */ /* 0x040fe20000400000 */
[C---:B------:R-:W-:Y:S01]  /*6fe0*/  FMUL R58, R70.reuse, R65 ;  /* 0x00000041463a7220 */ /* 0x040fe20000400000 */
[C---:B------:R-:W-:Y:S01]  /*6ff0*/  FMUL R60, R70.reuse, R67 ;  /* 0x00000043463c7220 */ /* 0x040fe20000400000 */
[----:B------:R-:W-:Y:S01]  /*7000*/  FFMA R44, R71, R116, R44 ;  /* 0x00000074472c7223 */ /* 0x000fe2000000002c */
[----:B------:R-:W-:Y:S01]  /*7010*/  FMUL R48, R70, R55 ;  /* 0x0000003746307220 */ /* 0x000fe20000400000 */
[----:B------:R-:W-:Y:S01]  /*7020*/  F2FP.SATFINITE.E4M3.F32.PACK_AB_MERGE_C R64, R5, R4, R76 ;  /* 0x000000040540723e */ /* 0x000fe2000480704c */
[----:B------:R-:W-:Y:S01]  /*7030*/  FFMA R45, R71, R117, R45 ;  /* 0x00000075472d7223 */ /* 0x000fe2000000002d */
[----:B------:R-:W-:Y:S01]  /*7040*/  F2FP.SATFINITE.E4M3.F32.PACK_AB_MERGE_C R65, R9, R8, R129 ;  /* 0x000000080941723e */ /* 0x000fe20004807081 */
[C---:B------:R-:W-:Y:S01]  /*7050*/  FFMA R46, R71.reuse, R118, R46 ;  /* 0x00000076472e7223 */ /* 0x040fe2000000002e */
[----:B------:R-:W-:Y:S01]  /*7060*/  F2FP.SATFINITE.E4M3.F32.PACK_AB_MERGE_C R67, R2, R0, R3 ;  /* 0x000000000243723e */ /* 0x000fe20004807003 */
[--C-:B------:R-:W-:Y:S02]  /*7070*/  HADD2.F32 R123, -RZ, R124.reuse.H0_H0 ;  /* 0x2000007cff7b7230 */ /* 0x100fe40000004100 */
[C---:B------:R-:W-:Y:S01]  /*7080*/  FFMA R47, R71.reuse, R119, R47 ;  /* 0x00000077472f7223 */ /* 0x040fe2000000002f */
[----:B------:R-:W-:Y:S02]  /*7090*/  HADD2.F32 R124, -RZ, R124.H1_H1 ;  /* 0x3000007cff7c7230 */ /* 0x000fe40000004100 */
[C---:B------:R-:W-:Y:S01]  /*70a0*/  FFMA R48, R71.reuse, R120, R48 ;  /* 0x0000007847307223 */ /* 0x040fe20000000030 */
[----:B------:R1:W-:Y:S01]  /*70b0*/  STS.128 [R140+UR44+0x2200], R64 ;  /* 0x002200408c007988 */ /* 0x0003e20008000c2c */
[C---:B------:R-:W-:Y:S01]  /*70c0*/  FFMA R49, R71.reuse, R121, R49 ;  /* 0x0000007947317223 */ /* 0x040fe20000000031 */
[C---:B------:R-:W-:Y:S01]  /*70d0*/  FFMA R50, R71.reuse, R122, R50 ;  /* 0x0000007a47327223 */ /* 0x040fe20000000032 */
[C---:B------:R-:W-:Y:S01]  /*70e0*/  FMUL R54, R70.reuse, R61 ;  /* 0x0000003d46367220 */ /* 0x040fe20000400000 */
[--C-:B------:R-:W-:Y:S02]  /*70f0*/  HADD2.F32 R127, -RZ, R128.reuse.H0_H0 ;  /* 0x20000080ff7f7230 */ /* 0x100fe40000004100 */
[C---:B------:R-:W-:Y:S01]  /*7100*/  FFMA R51, R71.reuse, R123, R51 ;  /* 0x0000007b47337223 */ /* 0x040fe20000000033 */
[----:B------:R-:W-:Y:S02]  /*7110*/  HADD2.F32 R128, -RZ, R128.H1_H1 ;  /* 0x30000080ff807230 */ /* 0x000fe40000004100 */
[----:B------:R-:W-:Y:S01]  /*7120*/  FMUL R55, R70, R62 ;  /* 0x0000003e46377220 */ /* 0x000fe20000400000 */
[----:B------:R1:W-:Y:S01]  /*7130*/  STS.128 [R150+0x2010], R16 ;  /* 0x0020101096007388 */ /* 0x0003e20000000c00 */
[----:B------:R-:W-:Y:S01]  /*7140*/  F2FP.SATFINITE.E4M3.F32.PACK_AB_MERGE_C R35, R36, R35, RZ ;  /* 0x000000232423723e */ /* 0x000fe200048070ff */
[C---:B------:R-:W-:Y:S01]  /*7150*/  FFMA R52, R71.reuse, R124, R52 ;  /* 0x0000007c47347223 */ /* 0x040fe20000000034 */
[----:B------:R-:W-:Y:S01]  /*7160*/  FMUL R56, R70, R63 ;  /* 0x0000003f46387220 */ /* 0x000fe20000400000 */
[C---:B------:R-:W-:Y:S01]  /*7170*/  FFMA R53, R71.reuse, R125, R53 ;  /* 0x0000007d47357223 */ /* 0x040fe20000000035 */
[C---:B------:R-:W-:Y:S01]  /*7180*/  FFMA R54, R71.reuse, R126, R54 ;  /* 0x0000007e47367223 */ /* 0x040fe20000000036 */
[C---:B------:R-:W-:Y:S01]  /*7190*/  FFMA R55, R71.reuse, R127, R55 ;  /* 0x0000007f47377223 */ /* 0x040fe20000000037 */
[C---:B------:R-:W-:Y:S01]  /*71a0*/  FFMA R56, R71.reuse, R128, R56 ;  /* 0x0000008047387223 */ /* 0x040fe20000000038 */
[----:B------:R-:W-:Y:S01]  /*71b0*/  F2FP.SATFINITE.E4M3.F32.PACK_AB_MERGE_C R39, R40, R39, RZ ;  /* 0x000000272827723e */ /* 0x000fe200048070ff */
[C---:B------:R-:W-:Y:S01]  /*71c0*/  FFMA R57, R71.reuse, R72, R57 ;  /* 0x0000004847397223 */ /* 0x040fe20000000039 */
[----:B------:R-:W-:Y:S01]  /*71d0*/  F2FP.SATFINITE.E4M3.F32.PACK_AB_MERGE_C R43, R44, R43, RZ ;  /* 0x0000002b2c2b723e */ /* 0x000fe200048070ff */
[C---:B------:R-:W-:Y:S01]  /*71e0*/  FFMA R58, R71.reuse, R73, R58 ;  /* 0x00000049473a7223 */ /* 0x040fe2000000003a */
[C---:B------:R-:W-:Y:S01]  /*71f0*/  FFMA R59, R71.reuse, R74, R59 ;  /* 0x0000004a473b7223 */ /* 0x040fe2000000003b */
[----:B------:R-:W-:Y:S01]  /*7200*/  F2FP.SATFINITE.E4M3.F32.PACK_AB_MERGE_C R33, R34, R33, R35 ;  /* 0x000000212221723e */ /* 0x000fe20004807023 */
[----:B------:R-:W-:Y:S01]  /*7210*/  FFMA R60, R71, R75, R60 ;  /* 0x0000004b473c7223 */ /* 0x000fe2000000003c */
[----:B------:R-:W-:Y:S02]  /*7220*/  F2FP.SATFINITE.E4M3.F32.PACK_AB_MERGE_C R32, R30, R29, R32 ;  /* 0x0000001d1e20723e */ /* 0x000fe40004807020 */
[----:B------:R-:W-:Y:S02]  /*7230*/  F2FP.SATFINITE.E4M3.F32.PACK_AB_MERGE_C R34, R38, R37, R39 ;  /* 0x000000252622723e */ /* 0x000fe40004807027 */
[----:B------:R-:W-:Y:S02]  /*7240*/  F2FP.SATFINITE.E4M3.F32.PACK_AB_MERGE_C R35, R42, R41, R43 ;  /* 0x000000292a23723e */ /* 0x000fe4000480702b */
[----:B------:R-:W-:Y:S02]  /*7250*/  F2FP.SATFINITE.E4M3.F32.PACK_AB_MERGE_C R51, R52, R51, RZ ;  /* 0x000000333433723e */ /* 0x000fe400048070ff */
[----:B------:R-:W-:Y:S01]  /*7260*/  F2FP.SATFINITE.E4M3.F32.PACK_AB_MERGE_C R48, R48, R47, RZ ;  /* 0x0000002f3030723e */ /* 0x000fe200048070ff */
[----:B------:R1:W-:Y:S01]  /*7270*/  STS.128 [R149+0x2020], R32 ;  /* 0x0020202095007388 */ /* 0x0003e20000000c00 */
[----:B------:R-:W-:Y:S02]  /*7280*/  F2FP.SATFINITE.E4M3.F32.PACK_AB_MERGE_C R55, R56, R55, RZ ;  /* 0x000000373837723e */ /* 0x000fe400048070ff */
[----:B------:R-:W-:Y:S02]  /*7290*/  F2FP.SATFINITE.E4M3.F32.PACK_AB_MERGE_C R59, R60, R59, RZ ;  /* 0x0000003b3c3b723e */ /* 0x000fe400048070ff */
[----:B------:R-:W-:Y:S02]  /*72a0*/  F2FP.SATFINITE.E4M3.F32.PACK_AB_MERGE_C R49, R50, R49, R51 ;  /* 0x000000313231723e */ /* 0x000fe40004807033 */
[----:B------:R-:W-:Y:S02]  /*72b0*/  F2FP.SATFINITE.E4M3.F32.PACK_AB_MERGE_C R48, R46, R45, R48 ;  /* 0x0000002d2e30723e */ /* 0x000fe40004807030 */
[----:B------:R-:W-:Y:S02]  /*72c0*/  F2FP.SATFINITE.E4M3.F32.PACK_AB_MERGE_C R50, R54, R53, R55 ;  /* 0x000000353632723e */ /* 0x000fe40004807037 */
[----:B------:R-:W-:Y:S05]  /*72d0*/  F2FP.SATFINITE.E4M3.F32.PACK_AB_MERGE_C R51, R58, R57, R59 ;  /* 0x000000393a33723e */ /* 0x000fea000480703b */
[----:B------:R1:W-:Y:S01]  /*72e0*/  STS.128 [R148+0x2030], R48 ;  /* 0x0020303094007388 */ /* 0x0003e20000000c00 */
[----:B------:R-:W-:Y:S01]  /*72f0*/  @!PT LDS RZ, [RZ] ;  /* 0x00000000fffff984 */ /* 0x000fe20000000800 */
[----:B------:R-:W-:Y:S01]  /*7300*/  @!PT LDS RZ, [RZ] ;  /* 0x00000000fffff984 */ /* 0x000fe20000000800 */
[----:B------:R-:W-:Y:S01]  /*7310*/  @!PT LDS RZ, [RZ] ;  /* 0x00000000fffff984 */ /* 0x000fe20000000800 */
[----:B------:R-:W-:Y:S01]  /*7320*/  @!PT LDS RZ, [RZ] ;  /* 0x00000000fffff984 */ /* 0x000fe20000000800 */
[----:B------:R3:W-:Y:S07]  /*7330*/  MEMBAR.ALL.CTA ;  /* 0x0000000000007992 */ /* 0x0007ee0000008000 */
[----:B---3--:R-:W3:Y:S02]  /*7340*/  FENCE.VIEW.ASYNC.S ;  /* 0x00000000000073c6 */ /* 0x008ee40000000000 */
[----:B---3--:R-:W-:Y:S06]  /*7350*/  BAR.SYNC.DEFER_BLOCKING 0x1, 0x80 ;  /* 0x0042000000007b1d */ /* 0x008fec0000010000 */
[----:B------:R-:W-:Y:S05]  /*7360*/  @P0 BRA `(.L_x_111) ;  /* 0x0000000000300947 */ /* 0x000fea0003800000 */
[----:B------:R-:W-:Y:S02]  /*7370*/  UIADD3 UR4, UPT, UPT, UR44, 0x2200, URZ ;  /* 0x000022002c047890 */ /* 0x000fe4000fffe0ff */
[----:B------:R-:W-:Y:S02]  /*7380*/  USHF.L.U32 UR9, UR45, 0x6, URZ ;  /* 0x000000062d097899 */ /* 0x000fe400080006ff */
[----:B------:R-:W-:Y:S02]  /*7390*/  USHF.L.U32 UR10, UR46, 0x7, URZ ;  /* 0x000000072e0a7899 */ /* 0x000fe400080006ff */
[----:B------:R-:W-:Y:S01]  /*73a0*/  MOV R151, UR4 ;  /* 0x0000000400977c02 */ /* 0x000fe20008000f00 */
[----:B------:R-:W-:Y:S01]  /*73b0*/  UIADD3 UR4, UP0, UPT, UR62, 0x680, URZ ;  /* 0x000006803e047890 */ /* 0x000fe2000ff1e0ff */
[----:B------:R-:W-:Y:S02]  /*73c0*/  UMOV UR11, UR36 ;  /* 0x00000024000b7c82 */ /* 0x000fe40008000000 */
[----:B------:R-:W-:Y:S01]  /*73d0*/  R2UR UR8, R151 ;  /* 0x00000000970872ca */ /* 0x000fe200000e0000 */
[----:B------:R-:W-:Y:S11]  /*73e0*/  UIADD3.X UR5, UPT, UPT, URZ, UR63, URZ, UP0, !UPT ;  /* 0x0000003fff057290 */ /* 0x000ff600087fe4ff */
[----:B------:R-:W-:Y:S01]  /*73f0*/  @!UPT UIADD3 URZ, UPT, UPT, URZ, URZ, URZ ;  /* 0x000000fffffff290 */ /* 0x000fe2000fffe0ff */
[----:B------:R3:W-:Y:S01]  /*7400*/  UTMASTG.3D [UR8], [UR4] ;  /* 0x00000008040073b5 */ /* 0x0007e20008010000 */
[----:B------:R0:W-:Y:S01]  /*7410*/  UTMACMDFLUSH ;  /* 0x00000000000079b7 */ /* 0x0001e20000000000 */
[----:B---3--:R-:W-:Y:S04]  /*7420*/  DEPBAR.LE SB0, 0x0 ;  /* 0x000080000000791a */ /* 0x008fe80000000000 */
.L_x_111:
[----:B------:R-:W-:Y:S05]  /*7430*/  BSYNC.RECONVERGENT B0 ;  /* 0x0000000000007941 */ /* 0x000fea0003800200 */
.L_x_110:
[----:B------:R-:W-:Y:S01]  /*7440*/  BAR.SYNC.DEFER_BLOCKING 0x1, 0x80 ;  /* 0x0042000000007b1d */ /* 0x000fe20000010000 */
[----:B------:R-:W-:Y:S01]  /*7450*/  ISETP.NE.AND P0, PT, R144, 0x2, PT ;  /* 0x000000029000780c */ /* 0x000fe20003f05270 */
[----:B------:R-:W-:Y:S01]  /*7460*/  UISETP.NE.AND UP0, UPT, UR47, URZ, UPT ;  /* 0x000000ff2f00728c */ /* 0x000fe2000bf05270 */
[----:B------:R-:W-:Y:S01]  /*7470*/  ISETP.NE.AND P1, PT, R68, 0x4, PT ;  /* 0x000000044400780c */ /* 0x000fe20003f25270 */
[----:B------:R-:W-:Y:S01]  /*7480*/  UIADD3 UR45, UPT, UPT, UR37, UR55, URZ ;  /* 0x00000037252d7290 */ /* 0x000fe2000fffe0ff */
[----:B------:R-:W-:Y:S01]  /*7490*/  SEL R2, RZ, 0x1, P0 ;  /* 0x00000001ff027807 */ /* 0x000fe20000000000 */
[----:B------:R-:W-:Y:S01]  /*74a0*/  UIADD3 UR46, UPT, UPT, UR38, UR58, URZ ;  /* 0x0000003a262e7290 */ /* 0x000fe2000fffe0ff */
[----:B------:R-:W-:Y:S02]  /*74b0*/  SEL R0, RZ, 0x1, P1 ;  /* 0x00000001ff007807 */ /* 0x000fe40000800000 */
[----:B------:R-:W-:Y:S02]  /*74c0*/  LOP3.LUT R146, R146, R2, RZ, 0x3c, !PT ;  /* 0x0000000292927212 */ /* 0x000fe400078e3cff */
[----:B------:R-:W-:Y:S02]  /*74d0*/  LOP3.LUT R147, R147, R0, RZ, 0x3c, !PT ;  /* 0x0000000093937212 */ /* 0x000fe400078e3cff */
[----:B------:R-:W-:Y:S02]  /*74e0*/  SEL R144, R144, RZ, P0 ;  /* 0x000000ff90907207 */ /* 0x000fe40000000000 */
[----:B------:R-:W-:Y:S01]  /*74f0*/  SEL R68, R68, RZ, P1 ;  /* 0x000000ff44447207 */ /* 0x000fe20000800000 */
[----:B------:R-:W-:Y:S01]  /*7500*/  UMOV UR36, UR54 ;  /* 0x0000003600247c82 */ /* 0x000fe20008000000 */
[----:B------:R-:W-:Y:S05]  /*7510*/  BRA.U UP0, `(.L_x_112) ;  /* 0xffffffdd001c7547 */ /* 0x000fea000b83ffff */
[----:B------:R-:W-:Y:S05]  /*7520*/  EXIT ;  /* 0x000000000000794d */ /* 0x000fea0003800000 */
.L_x_24:
[----:B-1----:R1:W2:Y:S02]  /*7530*/  SYNCS.PHASECHK.TRANS64.TRYWAIT P0, [R0+URZ+0xd0], R2 ;  /* 0x0000d002000075a7 */ /* 0x0022a400080011ff */
[----:B--2---:R-:W-:Y:S05]  /*7540*/  @!P0 NANOSLEEP.SYNCS 0x989680 ;  /* 0x009896800000895d */ /* 0x004fea0003900000 */
[----:B------:R-:W2:Y:S02]  /*7550*/  @!P0 SYNCS.PHASECHK.TRANS64 P0, [R0+URZ+0xd0], R2 ;  /* 0x0000d002000085a7 */ /* 0x000ea400080010ff */
[----:B--2---:R-:W-:Y:S05]  /*7560*/  @!P0 BRA `(.L_x_24) ;  /* 0xfffffffc00f08947 */ /* 0x004fea000383ffff */
[----:B------:R-:W-:Y:S05]  /*7570*/  BRA `(.L_x_113) ;  /* 0xffffffa400307947 */ /* 0x000fea000383ffff */
.L_x_27:
[----:B-1----:R-:W-:-:S07]  /*7580*/  MOV R0, UR33 ;  /* 0x0000002100007c02 */ /* 0x002fce0008000f00 */
.L_x_114:
[----:B-1----:R1:W2:Y:S02]  /*7590*/  SYNCS.PHASECHK.TRANS64.TRYWAIT P0, [R0+URZ+0x20], R3 ;  /* 0x00002003000075a7 */ /* 0x0022a400080011ff */
[----:B--2---:R-:W-:Y:S05]  /*75a0*/  @!P0 NANOSLEEP.SYNCS 0x989680 ;  /* 0x009896800000895d */ /* 0x004fea0003900000 */
[----:B------:R-:W2:Y:S02]  /*75b0*/  @!P0 SYNCS.PHASECHK.TRANS64 P0, [R0+URZ+0x20], R3 ;  /* 0x00002003000085a7 */ /* 0x000ea400080010ff */
[----:B--2---:R-:W-:Y:S05]  /*75c0*/  @!P0 BRA `(.L_x_114) ;  /* 0xfffffffc00f08947 */ /* 0x004fea000383ffff */
[----:B------:R-:W-:Y:S05]  /*75d0*/  BRA `(.L_x_26) ;  /* 0xffffffa400807947 */ /* 0x000fea000383ffff */
.L_x_34:
[----:B-1----:R-:W-:-:S07]  /*75e0*/  MOV R0, UR17 ;  /* 0x0000001100007c02 */ /* 0x002fce0008000f00 */
.L_x_115:
[----:B-1----:R1:W2:Y:S02]  /*75f0*/  SYNCS.PHASECHK.TRANS64.TRYWAIT P0, [R0+URZ+0x20], R3 ;  /* 0x00002003000075a7 */ /* 0x0022a400080011ff */
[----:B--2---:R-:W-:Y:S05]  /*7600*/  @!P0 NANOSLEEP.SYNCS 0x989680 ;  /* 0x009896800000895d */ /* 0x004fea0003900000 */
[----:B------:R-:W2:Y:S02]  /*7610*/  @!P0 SYNCS.PHASECHK.TRANS64 P0, [R0+URZ+0x20], R3 ;  /* 0x00002003000085a7 */ /* 0x000ea400080010ff */
[----:B--2---:R-:W-:Y:S05]  /*7620*/  @!P0 BRA `(.L_x_115) ;  /* 0xfffffffc00f08947 */ /* 0x004fea000383ffff */
[----:B------:R-:W-:Y:S05]  /*7630*/  BRA `(.L_x_33) ;  /* 0xffffffa800407947 */ /* 0x000fea000383ffff */
.L_x_39:
[----:B-1----:R1:W2:Y:S02]  /*7640*/  SYNCS.PHASECHK.TRANS64.TRYWAIT P0, [R3+URZ+0x60], R0 ;  /* 0x00006000030075a7 */ /* 0x0022a400080011ff */
[----:B--2---:R-:W-:Y:S05]  /*7650*/  @!P0 NANOSLEEP.SYNCS 0x989680 ;  /* 0x009896800000895d */ /* 0x004fea0003900000 */
[----:B------:R-:W2:Y:S02]  /*7660*/  @!P0 SYNCS.PHASECHK.TRANS64 P0, [R3+URZ+0x60], R0 ;  /* 0x00006000030085a7 */ /* 0x000ea400080010ff */
[----:B--2---:R-:W-:Y:S05]  /*7670*/  @!P0 BRA `(.L_x_39) ;  /* 0xfffffffc00f08947 */ /* 0x004fea000383ffff */
[----:B------:R-:W-:Y:S05]  /*7680*/  BRA `(.L_x_116) ;  /* 0xffffffa800e47947 */ /* 0x000fea000383ffff */
.L_x_43:
[----:B------:R-:W-:-:S07]  /*7690*/  MOV R0, UR4 ;  /* 0x0000000400007c02 */ /* 0x000fce0008000f00 */
.L_x_117:
[----:B-1----:R1:W2:Y:S02]  /*76a0*/  SYNCS.PHASECHK.TRANS64.TRYWAIT P0, [R0+URZ], R2 ;  /* 0x00000002000075a7 */ /* 0x0022a400080011ff */
[----:B--2---:R-:W-:Y:S05]  /*76b0*/  @!P0 NANOSLEEP.SYNCS 0x989680 ;  /* 0x009896800000895d */ /* 0x004fea0003900000 */
[----:B------:R-:W2:Y:S02]  /*76c0*/  @!P0 SYNCS.PHASECHK.TRANS64 P0, [R0+URZ], R2 ;  /* 0x00000002000085a7 */ /* 0x000ea400080010ff */
[----:B--2---:R-:W-:Y:S05]  /*76d0*/  @!P0 BRA `(.L_x_117) ;  /* 0xfffffffc00f08947 */ /* 0x004fea000383ffff */
[----:B------:R-:W-:Y:S05]  /*76e0*/  BRA `(.L_x_118) ;  /* 0xffffffb000887947 */ /* 0x000fea000383ffff */
.L_x_44:
[----:B------:R-:W-:-:S07]  /*76f0*/  MOV R0, UR5 ;  /* 0x0000000500007c02 */ /* 0x000fce0008000f00 */
.L_x_119:
[----:B-1----:R1:W2:Y:S02]  /*7700*/  SYNCS.PHASECHK.TRANS64.TRYWAIT P0, [R0+URZ], R3 ;  /* 0x00000003000075a7 */ /* 0x0022a400080011ff */
[----:B--2---:R-:W-:Y:S05]  /*7710*/  @!P0 NANOSLEEP.SYNCS 0x989680 ;  /* 0x009896800000895d */ /* 0x004fea0003900000 */
[----:B------:R-:W2:Y:S02]  /*7720*/  @!P0 SYNCS.PHASECHK.TRANS64 P0, [R0+URZ], R3 ;  /* 0x00000003000085a7 */ /* 0x000ea400080010ff */
[----:B--2---:R-:W-:Y:S05]  /*7730*/  @!P0 BRA `(.L_x_119) ;  /* 0xfffffffc00f08947 */ /* 0x004fea000383ffff */
[----:B------:R-:W-:Y:S05]  /*7740*/  BRA `(.L_x_120) ;  /* 0xffffffb000947947 */ /* 0x000fea000383ffff */
.L_x_45:
[----:B------:R-:W-:-:S07]  /*7750*/  MOV R0, UR5 ;  /* 0x0000000500007c02 */ /* 0x000fce0008000f00 */
.L_x_121:
[----:B-1----:R1:W2:Y:S02]  /*7760*/  SYNCS.PHASECHK.TRANS64.TRYWAIT P0, [R0+URZ], R3 ;  /* 0x00000003000075a7 */ /* 0x0022a400080011ff */
[----:B--2---:R-:W-:Y:S05]  /*7770*/  @!P0 NANOSLEEP.SYNCS 0x989680 ;  /* 0x009896800000895d */ /* 0x004fea0003900000 */
[----:B------:R-:W2:Y:S02]  /*7780*/  @!P0 SYNCS.PHASECHK.TRANS64 P0, [R0+URZ], R3 ;  /* 0x00000003000085a7 */ /* 0x000ea400080010ff */
[----:B--2---:R-:W-:Y:S05]  /*7790*/  @!P0 BRA `(.L_x_121) ;  /* 0xfffffffc00f08947 */ /* 0x004fea000383ffff */
[----:B------:R-:W-:Y:S05]  /*77a0*/  BRA `(.L_x_122) ;  /* 0xffffffb000a07947 */ /* 0x000fea000383ffff */
.L_x_48:
[----:B-1----:R1:W2:Y:S02]  /*77b0*/  SYNCS.PHASECHK.TRANS64.TRYWAIT P0, [R2+URZ+0xc0], R4 ;  /* 0x0000c004020075a7 */ /* 0x0022a400080011ff */
[----:B--2---:R-:W-:Y:S05]  /*77c0*/  @!P0 NANOSLEEP.SYNCS 0x989680 ;  /* 0x009896800000895d */ /* 0x004fea0003900000 */
[----:B------:R-:W2:Y:S02]  /*77d0*/  @!P0 SYNCS.PHASECHK.TRANS64 P0, [R2+URZ+0xc0], R4 ;  /* 0x0000c004020085a7 */ /* 0x000ea400080010ff */
[----:B--2---:R-:W-:Y:S05]  /*77e0*/  @!P0 BRA `(.L_x_48) ;  /* 0xfffffffc00f08947 */ /* 0x004fea000383ffff */
[----:B------:R-:W-:Y:S05]  /*77f0*/  BRA `(.L_x_123) ;  /* 0xffffffb400047947 */ /* 0x000fea000383ffff */
.L_x_49:
[----:B------:R-:W-:-:S07]  /*7800*/  MOV R2, UR4 ;  /* 0x0000000400027c02 */ /* 0x000fce0008000f00 */
.L_x_124:
[----:B-1----:R1:W2:Y:S02]  /*7810*/  SYNCS.PHASECHK.TRANS64.TRYWAIT P0, [R2+URZ+0x70], R5 ;  /* 0x00007005020075a7 */ /* 0x0022a400080011ff */
[----:B--2---:R-:W-:Y:S05]  /*7820*/  @!P0 NANOSLEEP.SYNCS 0x989680 ;  /* 0x009896800000895d */ /* 0x004fea0003900000 */
[----:B------:R-:W2:Y:S02]  /*7830*/  @!P0 SYNCS.PHASECHK.TRANS64 P0, [R2+URZ+0x70], R5 ;  /* 0x00007005020085a7 */ /* 0x000ea400080010ff */
[----:B--2---:R-:W-:Y:S05]  /*7840*/  @!P0 BRA `(.L_x_124) ;  /* 0xfffffffc00f08947 */ /* 0x004fea000383ffff */
[----:B------:R-:W-:Y:S05]  /*7850*/  BRA `(.L_x_125) ;  /* 0xffffffb400147947 */ /* 0x000fea000383ffff */
.L_x_50:
[----:B-1----:R1:W2:Y:S02]  /*7860*/  SYNCS.PHASECHK.TRANS64.TRYWAIT P1, [R2+URZ+0x60], R4 ;  /* 0x00006004020075a7 */ /* 0x0022a400080211ff */
[----:B--2---:R-:W-:Y:S05]  /*7870*/  @!P1 NANOSLEEP.SYNCS 0x989680 ;  /* 0x009896800000995d */ /* 0x004fea0003900000 */
[----:B------:R-:W2:Y:S02]  /*7880*/  @!P1 SYNCS.PHASECHK.TRANS64 P1, [R2+URZ+0x60], R4 ;  /* 0x00006004020095a7 */ /* 0x000ea400080210ff */
[----:B--2---:R-:W-:Y:S05]  /*7890*/  @!P1 BRA `(.L_x_50) ;  /* 0xfffffffc00f09947 */ /* 0x004fea000383ffff */
[----:B------:R-:W-:Y:S05]  /*78a0*/  BRA `(.L_x_126) ;  /* 0xffffffb400447947 */ /* 0x000fea000383ffff */
.L_x_53:
[----:B------:R-:W-:-:S07]  /*78b0*/  MOV R0, UR4 ;  /* 0x0000000400007c02 */ /* 0x000fce0008000f00 */
.L_x_127:
[----:B-1----:R1:W2:Y:S02]  /*78c0*/  SYNCS.PHASECHK.TRANS64.TRYWAIT P0, [R0+URZ+0x70], R2 ;  /* 0x00007002000075a7 */ /* 0x0022a400080011ff */
[----:B--2---:R-:W-:Y:S05]  /*78d0*/  @!P0 NANOSLEEP.SYNCS 0x989680 ;  /* 0x009896800000895d */ /* 0x004fea0003900000 */
[----:B------:R-:W2:Y:S02]  /*78e0*/  @!P0 SYNCS.PHASECHK.TRANS64 P0, [R0+URZ+0x70], R2 ;  /* 0x00007002000085a7 */ /* 0x000ea400080010ff */
[----:B--2---:R-:W-:Y:S05]  /*78f0*/  @!P0 BRA `(.L_x_127) ;  /* 0xfffffffc00f08947 */ /* 0x004fea000383ffff */
[----:B------:R-:W-:Y:S05]  /*7900*/  BRA `(.L_x_52) ;  /* 0xffffffb400987947 */ /* 0x000fea000383ffff */
.L_x_62:
[----:B-1----:R-:W-:-:S04]  /*7910*/  MOV R5, UR5 ;  /* 0x0000000500057c02 */ /* 0x002fc80008000f00 */
[----:B------:R1:W2:Y:S03]  /*7920*/  SYNCS.PHASECHK.TRANS64.TRYWAIT P0, [R5+URZ+0x8], R6 ;  /* 0x00000806050075a7 */ /* 0x0002a600080011ff */
[----:B--2---:R-:W-:Y:S05]  /*7930*/  @!P0 NANOSLEEP.SYNCS 0x989680 ;  /* 0x009896800000895d */ /* 0x004fea0003900000 */
[----:B------:R-:W2:Y:S02]  /*7940*/  @!P0 SYNCS.PHASECHK.TRANS64 P0, [R5+URZ+0x8], R6 ;  /* 0x00000806050085a7 */ /* 0x000ea400080010ff */
[----:B--2---:R-:W-:Y:S05]  /*7950*/  @!P0 BRA `(.L_x_62) ;  /* 0xfffffffc00ec8947 */ /* 0x004fea000383ffff */
[----:B------:R-:W-:Y:S05]  /*7960*/  BRA `(.L_x_61) ;  /* 0xffffffb800507947 */ /* 0x000fea000383ffff */
.L_x_64:
[----:B------:R-:W-:Y:S01]  /*7970*/  BSSY B0, `(.L_x_128) ;  /* 0x0000006000007945 */ /* 0x000fe20003800000 */
[----:B------:R-:W-:-:S07]  /*7980*/  MOV R15, 0xffffffff ;  /* 0xffffffff000f7802 */ /* 0x000fce0000000f00 */
[----:B-1---5:R-:W-:Y:S05]  /*7990*/  WARPSYNC.COLLECTIVE R15, `(.L_x_129) ;  /* 0x000000000f0c7348 */ /* 0x022fea0003c00000 */
[----:B------:R-:W-:Y:S02]  /*79a0*/  ELECT P6, UR79, PT ;  /* 0x00000000004f782f */ /* 0x000fe400038c0000 */
[----:B------:R-:W-:Y:S01]  /*79b0*/  MOV R14, UR79 ;  /* 0x0000004f000e7c02 */ /* 0x000fe20008000f00 */
[----:B-1---5:R-:W-:Y:S10]  /*79c0*/  ENDCOLLECTIVE ;  /* 0x000000000000791b */ /* 0x022ff40003800000 */
.L_x_129:
[----:B------:R-:W-:Y:S05]  /*79d0*/  BSYNC B0 ;  /* 0x0000000000007941 */ /* 0x000fea0003800000 */
.L_x_128:
[----:B------:R-:W-:Y:S01]  /*79e0*/  PLOP3.LUT P0, PT, P6, PT, PT, 0x80, 0x8 ;  /* 0x000000000008781c */ /* 0x000fe2000370f070 */
[----:B------:R-:W-:-:S12]  /*79f0*/  BRA `(.L_x_130) ;  /* 0xffffffb8007c7947 */ /* 0x000fd8000383ffff */
.L_x_66:
[----:B-1----:R-:W-:-:S04]  /*7a00*/  MOV R0, UR5 ;  /* 0x0000000500007c02 */ /* 0x002fc80008000f00 */
[----:B------:R1:W2:Y:S03]  /*7a10*/  SYNCS.PHASECHK.TRANS64.TRYWAIT P0, [R0+URZ+0x8], R4 ;  /* 0x00000804000075a7 */ /* 0x0002a600080011ff */
[----:B--2---:R-:W-:Y:S05]  /*7a20*/  @!P0 NANOSLEEP.SYNCS 0x989680 ;  /* 0x009896800000895d */ /* 0x004fea0003900000 */
[----:B------:R-:W2:Y:S02]  /*7a30*/  @!P0 SYNCS.PHASECHK.TRANS64 P0, [R0+URZ+0x8], R4 ;  /* 0x00000804000085a7 */ /* 0x000ea400080010ff */
[----:B--2---:R-:W-:Y:S05]  /*7a40*/  @!P0 BRA `(.L_x_66) ;  /* 0xfffffffc00ec8947 */ /* 0x004fea000383ffff */
[----:B------:R-:W-:Y:S05]  /*7a50*/  BRA `(.L_x_65) ;  /* 0xffffffb800807947 */ /* 0x000fea000383ffff */
.L_x_67:
[----:B-1----:R1:W2:Y:S02]  /*7a60*/  SYNCS.PHASECHK.TRANS64.TRYWAIT P0, [R0+URZ+0x60], R4 ;  /* 0x00006004000075a7 */ /* 0x0022a400080011ff */
[----:B--2---:R-:W-:Y:S05]  /*7a70*/  @!P0 NANOSLEEP.SYNCS 0x989680 ;  /* 0x009896800000895d */ /* 0x004fea0003900000 */
[----:B------:R-:W2:Y:S02]  /*7a80*/  @!P0 SYNCS.PHASECHK.TRANS64 P0, [R0+URZ+0x60], R4 ;  /* 0x00006004000085a7 */ /* 0x000ea400080010ff */
[----:B--2---:R-:W-:Y:S05]  /*7a90*/  @!P0 BRA `(.L_x_67) ;  /* 0xfffffffc00f08947 */ /* 0x004fea000383ffff */
[----:B------:R-:W-:Y:S05]  /*7aa0*/  BRA `(.L_x_131) ;  /* 0xffffffbc00547947 */ /* 0x000fea000383ffff */
.L_x_69:
[----:B------:R-:W-:-:S07]  /*7ab0*/  MOV R0, UR19 ;  /* 0x0000001300007c02 */ /* 0x000fce0008000f00 */
.L_x_132:
[----:B-1----:R1:W2:Y:S02]  /*7ac0*/  SYNCS.PHASECHK.TRANS64.TRYWAIT P0, [R0+URZ+0xa0], R4 ;  /* 0x0000a004000075a7 */ /* 0x0022a400080011ff */
[----:B--2---:R-:W-:Y:S05]  /*7ad0*/  @!P0 NANOSLEEP.SYNCS 0x989680 ;  /* 0x009896800000895d */ /* 0x004fea0003900000 */
[----:B------:R-:W2:Y:S02]  /*7ae0*/  @!P0 SYNCS.PHASECHK.TRANS64 P0, [R0+URZ+0xa0], R4 ;  /* 0x0000a004000085a7 */ /* 0x000ea400080010ff */
[----:B--2---:R-:W-:Y:S05]  /*7af0*/  @!P0 BRA `(.L_x_132) ;  /* 0xfffffffc00f08947 */ /* 0x004fea000383ffff */
[----:B------:R-:W-:Y:S05]  /*7b00*/  BRA `(.L_x_133) ;  /* 0xffffffbc009c7947 */ /* 0x000fea000383ffff */
.L_x_72:
[----:B------:R-:W-:Y:S07]  /*7b10*/  MOV R0, UR6 ;  /* 0x0000000600007c02 */ /* 0x000fee0008000f00 */
.L_x_134:
[----:B-1----:R1:W2:Y:S02]  /*7b20*/  SYNCS.PHASECHK.TRANS64.TRYWAIT P0, [R0+URZ], R4 ;  /* 0x00000004000075a7 */ /* 0x0022a400080011ff */
[----:B--2---:R-:W-:Y:S05]  /*7b30*/  @!P0 NANOSLEEP.SYNCS 0x989680 ;  /* 0x009896800000895d */ /* 0x004fea0003900000 */
[----:B------:R-:W2:Y:S02]  /*7b40*/  @!P0 SYNCS.PHASECHK.TRANS64 P0, [R0+URZ], R4 ;  /* 0x00000004000085a7 */ /* 0x000ea400080010ff */
[----:B--2---:R-:W-:Y:S05]  /*7b50*/  @!P0 BRA `(.L_x_134) ;  /* 0xfffffffc00f08947 */ /* 0x004fea000383ffff */
[----:B------:R-:W-:Y:S05]  /*7b60*/  BRA `(.L_x_71) ;  /* 0xffffffbc00b47947 */ /* 0x000fea000383ffff */
.L_x_76:
[----:B-1----:R-:W-:-:S07]  /*7b70*/  MOV R0, UR4 ;  /* 0x0000000400007c02 */ /* 0x002fce0008000f00 */
.L_x_135:
[----:B-1----:R1:W2:Y:S02]  /*7b80*/  SYNCS.PHASECHK.TRANS64.TRYWAIT P0, [R0+URZ], R2 ;  /* 0x00000002000075a7 */ /* 0x0022a400080011ff */
[----:B--2---:R-:W-:Y:S05]  /*7b90*/  @!P0 NANOSLEEP.SYNCS 0x989680 ;  /* 0x009896800000895d */ /* 0x004fea0003900000 */
[----:B------:R-:W2:Y:S02]  /*7ba0*/  @!P0 SYNCS.PHASECHK.TRANS64 P0, [R0+URZ], R2 ;  /* 0x00000002000085a7 */ /* 0x000ea400080010ff */
[----:B--2---:R-:W-:Y:S05]  /*7bb0*/  @!P0 BRA `(.L_x_135) ;  /* 0xfffffffc00f08947 */ /* 0x004fea000383ffff */
[----:B------:R-:W-:Y:S05]  /*7bc0*/  BRA `(.L_x_136) ;  /* 0xffffffc0006c7947 */ /* 0x000fea000383ffff */
.L_x_77:
[----:B------:R-:W-:-:S07]  /*7bd0*/  MOV R0, UR5 ;  /* 0x0000000500007c02 */ /* 0x000fce0008000f00 */
.L_x_137:
[----:B-1----:R1:W2:Y:S02]  /*7be0*/  SYNCS.PHASECHK.TRANS64.TRYWAIT P0, [R0+URZ], R3 ;  /* 0x00000003000075a7 */ /* 0x0022a400080011ff */
[----:B--2---:R-:W-:Y:S05]  /*7bf0*/  @!P0 NANOSLEEP.SYNCS 0x989680 ;  /* 0x009896800000895d */ /* 0x004fea0003900000 */
[----:B------:R-:W2:Y:S02]  /*7c00*/  @!P0 SYNCS.PHASECHK.TRANS64 P0, [R0+URZ], R3 ;  /* 0x00000003000085a7 */ /* 0x000ea400080010ff */
[----:B--2---:R-:W-:Y:S05]  /*7c10*/  @!P0 BRA `(.L_x_137) ;  /* 0xfffffffc00f08947 */ /* 0x004fea000383ffff */
[----:B------:R-:W-:Y:S05]  /*7c20*/  BRA `(.L_x_138) ;  /* 0xffffffc000787947 */ /* 0x000fea000383ffff */
.L_x_78:
[----:B------:R-:W-:-:S07]  /*7c30*/  MOV R0, UR5 ;  /* 0x0000000500007c02 */ /* 0x000fce0008000f00 */
.L_x_139:
[----:B-1----:R1:W2:Y:S02]  /*7c40*/  SYNCS.PHASECHK.TRANS64.TRYWAIT P0, [R0+URZ], R3 ;  /* 0x00000003000075a7 */ /* 0x0022a400080011ff */
[----:B--2---:R-:W-:Y:S05]  /*7c50*/  @!P0 NANOSLEEP.SYNCS 0x989680 ;  /* 0x009896800000895d */ /* 0x004fea0003900000 */
[----:B------:R-:W2:Y:S02]  /*7c60*/  @!P0 SYNCS.PHASECHK.TRANS64 P0, [R0+URZ], R3 ;  /* 0x00000003000085a7 */ /* 0x000ea400080010ff */
[----:B--2---:R-:W-:Y:S05]  /*7c70*/  @!P0 BRA `(.L_x_139) ;  /* 0xfffffffc00f08947 */ /* 0x004fea000383ffff */
[----:B------:R-:W-:Y:S05]  /*7c80*/  BRA `(.L_x_140) ;  /* 0xffffffc000847947 */ /* 0x000fea000383ffff */
.L_x_81:
[----:B------:R-:W-:-:S07]  /*7c90*/  MOV R0, UR13 ;  /* 0x0000000d00007c02 */ /* 0x000fce0008000f00 */
.L_x_141:
[----:B-1----:R1:W2:Y:S02]  /*7ca0*/  SYNCS.PHASECHK.TRANS64.TRYWAIT P1, [R0+URZ+0xe0], R2 ;  /* 0x0000e002000075a7 */ /* 0x0022a400080211ff */
[----:B--2---:R-:W-:Y:S05]  /*7cb0*/  @!P1 NANOSLEEP.SYNCS 0x989680 ;  /* 0x009896800000995d */ /* 0x004fea0003900000 */
[----:B------:R-:W2:Y:S02]  /*7cc0*/  @!P1 SYNCS.PHASECHK.TRANS64 P1, [R0+URZ+0xe0], R2 ;  /* 0x0000e002000095a7 */ /* 0x000ea400080210ff */
[----:B--2---:R-:W-:Y:S05]  /*7cd0*/  @!P1 BRA `(.L_x_141) ;  /* 0xfffffffc00f09947 */ /* 0x004fea000383ffff */
[----:B------:R-:W-:Y:S05]  /*7ce0*/  BRA `(.L_x_142) ;  /* 0xffffffc000d07947 */ /* 0x000fea000383ffff */
.L_x_86:
[----:B--2---:R2:W4:Y:S02]  /*7cf0*/  SYNCS.PHASECHK.TRANS64.TRYWAIT P0, [R7+URZ+0x60], R0 ;  /* 0x00006000070075a7 */ /* 0x00452400080011ff */
[----:B----4-:R-:W-:Y:S05]  /*7d00*/  @!P0 NANOSLEEP.SYNCS 0x989680 ;  /* 0x009896800000895d */ /* 0x010fea0003900000 */
[----:B------:R-:W4:Y:S02]  /*7d10*/  @!P0 SYNCS.PHASECHK.TRANS64 P0, [R7+URZ+0x60], R0 ;  /* 0x00006000070085a7 */ /* 0x000f2400080010ff */
[----:B----4-:R-:W-:Y:S05]  /*7d20*/  @!P0 BRA `(.L_x_86) ;  /* 0xfffffffc00f08947 */ /* 0x010fea000383ffff */
[----:B------:R-:W-:Y:S05]  /*7d30*/  BRA `(.L_x_143) ;  /* 0xffffffc400f07947 */ /* 0x000fea000383ffff */
.L_x_89:
[----:B-1----:R-:W-:Y:S07]  /*7d40*/  MOV R0, UR17 ;  /* 0x0000001100007c02 */ /* 0x002fee0008000f00 */
.L_x_144:
[----:B-1----:R1:W2:Y:S02]  /*7d50*/  SYNCS.PHASECHK.TRANS64.TRYWAIT P2, [R0+URZ+0x58], R7 ;  /* 0x00005807000075a7 */ /* 0x0022a400080411ff */
[----:B--2---:R-:W-:Y:S05]  /*7d60*/  @!P2 NANOSLEEP.SYNCS 0x989680 ;  /* 0x009896800000a95d */ /* 0x004fea0003900000 */
[----:B------:R-:W2:Y:S02]  /*7d70*/  @!P2 SYNCS.PHASECHK.TRANS64 P2, [R0+URZ+0x58], R7 ;  /* 0x000058070000a5a7 */ /* 0x000ea400080410ff */
[----:B--2---:R-:W-:Y:S05]  /*7d80*/  @!P2 BRA `(.L_x_144) ;  /* 0xfffffffc00f0a947 */ /* 0x004fea000383ffff */
[----:B------:R-:W-:Y:S05]  /*7d90*/  BRA `(.L_x_88) ;  /* 0xffffffcc00507947 */ /* 0x000fea000383ffff */
.L_x_92:
[----:B-1----:R-:W-:Y:S07]  /*7da0*/  MOV R0, UR17 ;  /* 0x0000001100007c02 */ /* 0x002fee0008000f00 */
.L_x_145:
[----:B-1----:R1:W2:Y:S02]  /*7db0*/  SYNCS.PHASECHK.TRANS64.TRYWAIT P0, [R0+URZ+0x48], R6 ;  /* 0x00004806000075a7 */ /* 0x0022a400080011ff */
[----:B--2---:R-:W-:Y:S05]  /*7dc0*/  @!P0 NANOSLEEP.SYNCS 0x989680 ;  /* 0x009896800000895d */ /* 0x004fea0003900000 */
[----:B------:R-:W2:Y:S02]  /*7dd0*/  @!P0 SYNCS.PHASECHK.TRANS64 P0, [R0+URZ+0x48], R6 ;  /* 0x00004806000085a7 */ /* 0x000ea400080010ff */
[----:B--2---:R-:W-:Y:S05]  /*7de0*/  @!P0 BRA `(.L_x_145) ;  /* 0xfffffffc00f08947 */ /* 0x004fea000383ffff */
[----:B------:R-:W-:Y:S05]  /*7df0*/  BRA `(.L_x_146) ;  /* 0xffffffcc00a07947 */ /* 0x000fea000383ffff */
.L_x_95:
[----:B--2---:R2:W3:Y:S02]  /*7e00*/  SYNCS.PHASECHK.TRANS64.TRYWAIT P0, [R3+URZ+0x60], R0 ;  /* 0x00006000030075a7 */ /* 0x0044e400080011ff */
[----:B---3--:R-:W-:Y:S05]  /*7e10*/  @!P0 NANOSLEEP.SYNCS 0x989680 ;  /* 0x009896800000895d */ /* 0x008fea0003900000 */
[----:B------:R-:W3:Y:S02]  /*7e20*/  @!P0 SYNCS.PHASECHK.TRANS64 P0, [R3+URZ+0x60], R0 ;  /* 0x00006000030085a7 */ /* 0x000ee400080010ff */
[----:B---3--:R-:W-:Y:S05]  /*7e30*/  @!P0 BRA `(.L_x_95) ;  /* 0xfffffffc00f08947 */ /* 0x008fea000383ffff */
[----:B------:R-:W-:Y:S05]  /*7e40*/  BRA `(.L_x_147) ;  /* 0xffffffd000e47947 */ /* 0x000fea000383ffff */
.L_x_106:
[----:B-1----:R-:W-:Y:S04]  /*7e50*/  MOV R0, UR44 ;  /* 0x0000002c00007c02 */ /* 0x002fe80008000f00 */
[----:B------:R1:W2:Y:S03]  /*7e60*/  SYNCS.PHASECHK.TRANS64.TRYWAIT P1, [R0+URZ+0x40], R3 ;  /* 0x00004003000075a7 */ /* 0x0002a600080211ff */
[----:B--2---:R-:W-:Y:S05]  /*7e70*/  @!P1 NANOSLEEP.SYNCS 0x989680 ;  /* 0x009896800000995d */ /* 0x004fea0003900000 */
[----:B------:R-:W2:Y:S02]  /*7e80*/  @!P1 SYNCS.PHASECHK.TRANS64 P1, [R0+URZ+0x40], R3 ;  /* 0x00004003000095a7 */ /* 0x000ea400080210ff */
[----:B--2---:R-:W-:Y:S05]  /*7e90*/  @!P1 BRA `(.L_x_106) ;  /* 0xfffffffc00ec9947 */ /* 0x004fea000383ffff */
[----:B------:R-:W-:Y:S05]  /*7ea0*/  BRA `(.L_x_105) ;  /* 0xffffffe000387947 */ /* 0x000fea000383ffff */
.L_x_108:
[----:B------:R1:W1:Y:S02]  /*7eb0*/  SYNCS.PHASECHK.TRANS64.TRYWAIT P1, [R143+URZ+0x80], R4 ;  /* 0x000080048f0075a7 */ /* 0x00026400080211ff */
[----:B-1----:R-:W-:Y:S05]  /*7ec0*/  @!P1 NANOSLEEP.SYNCS 0x989680 ;  /* 0x009896800000995d */ /* 0x002fea0003900000 */
[----:B------:R-:W1:Y:S02]  /*7ed0*/  @!P1 SYNCS.PHASECHK.TRANS64 P1, [R143+URZ+0x80], R4 ;  /* 0x000080048f0095a7 */ /* 0x000e6400080210ff */
[----:B-1----:R-:W-:Y:S05]  /*7ee0*/  @!P1 BRA `(.L_x_108) ;  /* 0xfffffffc00f09947 */ /* 0x002fea000383ffff */
[----:B------:R-:W-:Y:S05]  /*7ef0*/  BRA `(.L_x_107) ;  /* 0xffffffe000807947 */ /* 0x000fea000383ffff */
        .weak           $__internal_0_$__cuda_sm10x_tcgen05_guardrail_trap_col_being_dealloced_not_returned_by_alloc
        .type           $__internal_0_$__cuda_sm10x_tcgen05_guardrail_trap_col_being_dealloced_not_returned_by_alloc,@function
        .size           $__internal_0_$__cuda_sm10x_tcgen05_guardrail_trap_col_being_dealloced_not_returned_by_alloc,($__internal_1_$__cuda_sm10x_tcgen05_guardrail_trap_phase_invalid_during_alloc - $__internal_0_$__cuda_sm10x_tcgen05_guardrail_trap_col_being_dealloced_not_returned_by_alloc)
$__internal_0_$__cuda_sm10x_tcgen05_guardrail_trap_col_being_dealloced_not_returned_by_alloc:
[----:B------:R-:W-:Y:S05]  /*7f00*/  BPT.TRAP 0x1 ;  /* 0x000000040000795c */ /* 0x000fea0000300000 */
[----:B------:R-:W-:-:S04]  /*7f10*/  HFMA2 R3, -RZ, RZ, 0, 0 ;  /* 0x00000000ff037431 */ /* 0x000fc800000001ff */
[----:B------:R-:W-:Y:S05]  /*7f20*/  RET.REL.NODEC R2 `(_ZN7cutlass13device_kernelINS_4gemm6kernel13GemmUniversalIN4cute5tupleIJiiiiEEENS1_10collective13CollectiveMmaINS1_35MainloopSm100TmaUmmaWarpSpecializedILi4ELi2ELi4ENS5_IJNS4_1CILi2EEESB_NSA_ILi1EEEEEEEENS5_IJNSA_ILi256EEENSA_ILi64EEENSA_ILi32EEEEEENS_12float_e4m3_tENS5_IJlSC_lEEESJ_SK_NS4_8TiledMMAINS4_8MMA_AtomIJNS4_10MMA_TraitsINS4_25SM100_MMA_F8F6F4_2x1SM_SSEJSJ_SJ_fSF_SG_NS4_17integral_constantINS4_4UMMA5MajorELSR_0EEESS_NSP_INSQ_7ScaleInELST_0EEESU_EEEEEENS4_6LayoutINS5_IJSC_SC_SC_EEENS5_IJNSA_ILi0EEESZ_SZ_EEEEENS5_IJNS4_10UnderscoreES12_S12_EEEEENS4_28SM100_TMA_2SM_LOAD_MULTICASTENS4_14ComposedLayoutINS4_7SwizzleILi1ELi4ELi3EEENS4_18smem_ptr_flag_bitsILi8EEENSX_INS5_IJNSA_ILi8EEESH_EEENS5_IJSH_SC_EEEEEEEvNS4_8identityENS4_18SM100_TMA_2SM_LOADES1F_vS1G_EENS_8epilogue10collective18CollectiveEpilogueINS1J_23Sm100TmaWarpSpecializedILi1ELi1ELi64ELb0ELb0EEEJNS5_IJNSA_ILi128EEESG_SH_EEENS5_IJNSX_IS1O_SC_EENSX_ISG_SC_EEEEESJ_SK_SJ_SK_NS1J_6fusion15FusionCallbacksIS1N_NS1T_17LinearCombinationISJ_fSJ_fLNS_15FloatRoundStyleE2EEES1P_S1S_JEEENS4_5SM1004TMEM4LOAD26SM100_TMEM_LOAD_32dp32b64xENS4_13SM90_TMA_LOADENS16_INS17_ILi2ELi4ELi3EEES1A_NSX_INS5_IJS1B_SG_EEENS5_IJSG_SC_EEEEEEENS4_39AutoVectorizingCopyWithAssumedAlignmentILi128EEENS4_14SM90_TMA_STOREES28_S2A_S2A_EEEvvEEEEvNT_6ParamsE) ;  /* 0xffffff8002347950 */ /* 0x000fea0003c3ffff */
        .weak           $__internal_1_$__cuda_sm10x_tcgen05_guardrail_trap_phase_invalid_during_alloc
        .type           $__internal_1_$__cuda_sm10x_tcgen05_guardrail_trap_phase_invalid_during_alloc,@function
        .size           $__internal_1_$__cuda_sm10x_tcgen05_guardrail_trap_phase_invalid_during_alloc,($__internal_2_$__cuda_sm10x_tcgen05_guardrail_trap_unallocated_columns_being_dealloced - $__internal_1_$__cuda_sm10x_tcgen05_guardrail_trap_phase_invalid_during_alloc)
$__internal_1_$__cuda_sm10x_tcgen05_guardrail_trap_phase_invalid_during_alloc:
[----:B------:R-:W-:Y:S05]  /*7f30*/  BPT.TRAP 0x1 ;  /* 0x000000040000795c */ /* 0x000fea0000300000 */
[----:B------:R-:W-:-:S04]  /*7f40*/  MOV R5, 0x0 ;  /* 0x0000000000057802 */ /* 0x000fc80000000f00 */
[----:B------:R-:W-:Y:S05]  /*7f50*/  RET.REL.NODEC R4 `(_ZN7cutlass13device_kernelINS_4gemm6kernel13GemmUniversalIN4cute5tupleIJiiiiEEENS1_10collective13CollectiveMmaINS1_35MainloopSm100TmaUmmaWarpSpecializedILi4ELi2ELi4ENS5_IJNS4_1CILi2EEESB_NSA_ILi1EEEEEEEENS5_IJNSA_ILi256EEENSA_ILi64EEENSA_ILi32EEEEEENS_12float_e4m3_tENS5_IJlSC_lEEESJ_SK_NS4_8TiledMMAINS4_8MMA_AtomIJNS4_10MMA_TraitsINS4_25SM100_MMA_F8F6F4_2x1SM_SSEJSJ_SJ_fSF_SG_NS4_17integral_constantINS4_4UMMA5MajorELSR_0EEESS_NSP_INSQ_7ScaleInELST_0EEESU_EEEEEENS4_6LayoutINS5_IJSC_SC_SC_EEENS5_IJNSA_ILi0EEESZ_SZ_EEEEENS5_IJNS4_10UnderscoreES12_S12_EEEEENS4_28SM100_TMA_2SM_LOAD_MULTICASTENS4_14ComposedLayoutINS4_7SwizzleILi1ELi4ELi3EEENS4_18smem_ptr_flag_bitsILi8EEENSX_INS5_IJNSA_ILi8EEESH_EEENS5_IJSH_SC_EEEEEEEvNS4_8identityENS4_18SM100_TMA_2SM_LOADES1F_vS1G_EENS_8epilogue10collective18CollectiveEpilogueINS1J_23Sm100TmaWarpSpecializedILi1ELi1ELi64ELb0ELb0EEEJNS5_IJNSA_ILi128EEESG_SH_EEENS5_IJNSX_IS1O_SC_EENSX_ISG_SC_EEEEESJ_SK_SJ_SK_NS1J_6fusion15FusionCallbacksIS1N_NS1T_17LinearCombinationISJ_fSJ_fLNS_15FloatRoundStyleE2EEES1P_S1S_JEEENS4_5SM1004TMEM4LOAD26SM100_TMEM_LOAD_32dp32b64xENS4_13SM90_TMA_LOADENS16_INS17_ILi2ELi4ELi3EEES1A_NSX_INS5_IJS1B_SG_EEENS5_IJSG_SC_EEEEEEENS4_39AutoVectorizingCopyWithAssumedAlignmentILi128EEENS4_14SM90_TMA_STOREES28_S2A_S2A_EEEvvEEEEvNT_6ParamsE) ;  /* 0xffffff8004287950 */ /* 0x000fea0003c3ffff */
        .weak           $__internal_2_$__cuda_sm10x_tcgen05_guardrail_trap_unallocated_columns_being_dealloced
        .type           $__internal_2_$__cuda_sm10x_tcgen05_guardrail_trap_unallocated_columns_being_dealloced,@function
        .size           $__internal_2_$__cuda_sm10x_tcgen05_guardrail_trap_unallocated_columns_being_dealloced,(.L_x_149 - $__internal_2_$__cuda_sm10x_tcgen05_guardrail_trap_unallocated_columns_being_dealloced)
$__internal_2_$__cuda_sm10x_tcgen05_guardrail_trap_unallocated_columns_being_dealloced:
[----:B------:R-:W-:Y:S05]  /*7f60*/  BPT.TRAP 0x1 ;  /* 0x000000040000795c */ /* 0x000fea0000300000 */
[----:B------:R-:W-:-:S04]  /*7f70*/  HFMA2 R3, -RZ, RZ, 0, 0 ;  /* 0x00000000ff037431 */ /* 0x000fc800000001ff */
[----:B------:R-:W-:Y:S05]  /*7f80*/  RET.REL.NODEC R2 `(_ZN7cutlass13device_kernelINS_4gemm6kernel13GemmUniversalIN4cute5tupleIJiiiiEEENS1_10collective13CollectiveMmaINS1_35MainloopSm100TmaUmmaWarpSpecializedILi4ELi2ELi4ENS5_IJNS4_1CILi2EEESB_NSA_ILi1EEEEEEEENS5_IJNSA_ILi256EEENSA_ILi64EEENSA_ILi32EEEEEENS_12float_e4m3_tENS5_IJlSC_lEEESJ_SK_NS4_8TiledMMAINS4_8MMA_AtomIJNS4_10MMA_TraitsINS4_25SM100_MMA_F8F6F4_2x1SM_SSEJSJ_SJ_fSF_SG_NS4_17integral_constantINS4_4UMMA5MajorELSR_0EEESS_NSP_INSQ_7ScaleInELST_0EEESU_EEEEEENS4_6LayoutINS5_IJSC_SC_SC_EEENS5_IJNSA_ILi0EEESZ_SZ_EEEEENS5_IJNS4_10UnderscoreES12_S12_EEEEENS4_28SM100_TMA_2SM_LOAD_MULTICASTENS4_14ComposedLayoutINS4_7SwizzleILi1ELi4ELi3EEENS4_18smem_ptr_flag_bitsILi8EEENSX_INS5_IJNSA_ILi8EEESH_EEENS5_IJSH_SC_EEEEEEEvNS4_8identityENS4_18SM100_TMA_2SM_LOADES1F_vS1G_EENS_8epilogue10collective18CollectiveEpilogueINS1J_23Sm100TmaWarpSpecializedILi1ELi1ELi64ELb0ELb0EEEJNS5_IJNSA_ILi128EEESG_SH_EEENS5_IJNSX_IS1O_SC_EENSX_ISG_SC_EEEEESJ_SK_SJ_SK_NS1J_6fusion15FusionCallbacksIS1N_NS1T_17LinearCombinationISJ_fSJ_fLNS_15FloatRoundStyleE2EEES1P_S1S_JEEENS4_5SM1004TMEM4LOAD26SM100_TMEM_LOAD_32dp32b64xENS4_13SM90_TMA_LOADENS16_INS17_ILi2ELi4ELi3EEES1A_NSX_INS5_IJS1B_SG_EEENS5_IJSG_SC_EEEEEEENS4_39AutoVectorizingCopyWithAssumedAlignmentILi128EEENS4_14SM90_TMA_STOREES28_S2A_S2A_EEEvvEEEEvNT_6ParamsE) ;  /* 0xffffff80021c7950 */ /* 0x000fea0003c3ffff */
.L_x_148:
[----:B------:R-:W-:-:S00]  /*7f90*/  BRA `(.L_x_148) ;  /* 0xfffffffc00fc7947 */ /* 0x000fc0000383ffff */
[----:B------:R-:W-:-:S00]  /*7fa0*/  NOP ;  /* 0x0000000000007918 */ /* 0x000fc00000000000 */
        /* <DEDUP_REMOVED lines=13> */
.L_x_149:


//--------------------- .nv.global.init           --------------------------
	.section	.nv.global.init,"aw",@progbits
.nv.global.init:
	.type		$str$27,@object
	.size		$str$27,($str$28 - $str$27)
$str$27:
        /*0000*/ 	.byte	0x28, 0x61, 0x64, 0x64, 0x72, 0x65, 0x73, 0x73, 0x20, 0x26, 0x20, 0x6d, 0x61, 0x73, 0x6b, 0x29
        /*0010*/ 	.byte	0x20, 0x3d, 0x3d, 0x20, 0x30, 0x00
	.type		$str$28,@object
	.size		$str$28,($str$26 - $str$28)
$str$28:
        /*0016*/ 	.byte	0x2f, 0x74, 0x6d, 0x70, 0x2f, 0x63, 0x75, 0x74, 0x6c, 0x61, 0x73, 0x73, 0x5f, 0x73, 0x77, 0x65
        /*0026*/ 	.byte	0x65, 0x70, 0x5f, 0x73, 0x72, 0x63, 0x2f, 0x69, 0x6e, 0x63, 0x6c, 0x75, 0x64, 0x65, 0x2f, 0x63
        /*0036*/ 	.byte	0x75, 0x74, 0x65, 0x2f, 0x70, 0x6f, 0x69, 0x6e, 0x74, 0x65, 0x72, 0x5f, 0x66, 0x6c, 0x61, 0x67
        /*0046*/ 	.byte	0x67, 0x65, 0x64, 0x2e, 0x68, 0x70, 0x70, 0x00
	.type		$str$26,@object
	.size		$str$26,($str$25 - $str$26)
$str$26:
        /*004e*/ 	.byte	0x2f, 0x74, 0x6d, 0x70, 0x2f, 0x63, 0x75, 0x74, 0x6c, 0x61, 0x73, 0x73, 0x5f, 0x73, 0x77, 0x65
        /*005e*/ 	.byte	0x65, 0x70, 0x5f, 0x73, 0x72, 0x63, 0x2f, 0x69, 0x6e, 0x63, 0x6c, 0x75, 0x64, 0x65, 0x2f, 0x63
        /*006e*/ 	.byte	0x75, 0x74, 0x65, 0x2f, 0x61, 0x74, 0x6f, 0x6d, 0x2f, 0x63, 0x6f, 0x70, 0x79, 0x5f, 0x74, 0x72
        /*007e*/ 	.byte	0x61, 0x69, 0x74, 0x73, 0x5f, 0x73, 0x6d, 0x31, 0x30, 0x30, 0x2e, 0x68, 0x70, 0x70, 0x00
	.type		$str$25,@object
	.size		$str$25,(__unnamed_1 - $str$25)
$str$25:
        /*008d*/ 	.byte	0x28, 0x28, 0x75, 0x69, 0x6e, 0x74, 0x33, 0x32, 0x5f, 0x74, 0x28, 0x74, 0x68, 0x72, 0x65, 0x61
        /*009d*/ 	.byte	0x64, 0x49, 0x64, 0x78, 0x2e, 0x78, 0x29, 0x20, 0x2f, 0x20, 0x33, 0x32, 0x29, 0x20, 0x25, 0x20
        /*00ad*/ 	.byte	0x34, 0x29, 0x20, 0x3d, 0x3d, 0x20, 0x28, 0x28, 0x28, 0x74, 0x6d, 0x65, 0x6d, 0x5f, 0x61, 0x64
        /*00bd*/ 	.byte	0x64, 0x72, 0x20, 0x3e, 0x3e, 0x20, 0x31, 0x36, 0x29, 0x20, 0x2f, 0x20, 0x33, 0x32, 0x29, 0x20
        /*00cd*/ 	.byte	0x25, 0x20, 0x34, 0x29, 0x00
	.type		__unnamed_1,@object
	.size		__unnamed_1,(__unnamed_2 - __unnamed_1)
__unnamed_1:
        /*00d2*/ 	.byte	0x61, 0x75, 0x74, 0x6f, 0x20, 0x63, 0x75, 0x74, 0x65, 0x3a, 0x3a, 0x61, 0x73, 0x5f, 0x70, 0x6f
        /* <DEDUP_REMOVED lines=24> */
        /*0262*/ 	.byte	0x43, 0x3c, 0x38, 0x31, 0x39, 0x32, 0x3e, 0x3e, 0x3e, 0x3e, 0x5d, 0x00
	.type		__unnamed_2,@object
	.size		__unnamed_2,(.L_2 - __unnamed_2)
__unnamed_2:
        /* <DEDUP_REMOVED lines=42> */
        /*050e*/ 	.byte	0x3e, 0x3e, 0x3e, 0x3e, 0x5d, 0x00
.L_2:


//--------------------- .nv.shared._ZN7cutlass13device_kernelINS_4gemm6kernel13GemmUniversalIN4cute5tupleIJiiiiEEENS1_10collective13CollectiveMmaINS1_35MainloopSm100TmaUmmaWarpSpecializedILi4ELi2ELi4ENS5_IJNS4_1CILi2EEESB_NSA_ILi1EEEEEEEENS5_IJNSA_ILi256EEENSA_ILi64EEENSA_ILi32EEEEEENS_12float_e4m3_tENS5_IJlSC_lEEESJ_SK_NS4_8TiledMMAINS4_8MMA_AtomIJNS4_10MMA_TraitsINS4_25SM100_MMA_F8F6F4_2x1SM_SSEJSJ_SJ_fSF_SG_NS4_17integral_constantINS4_4UMMA5MajorELSR_0EEESS_NSP_INSQ_7ScaleInELST_0EEESU_EEEEEENS4_6LayoutINS5_IJSC_SC_SC_EEENS5_IJNSA_ILi0EEESZ_SZ_EEEEENS5_IJNS4_10UnderscoreES12_S12_EEEEENS4_28SM100_TMA_2SM_LOAD_MULTICASTENS4_14ComposedLayoutINS4_7SwizzleILi1ELi4ELi3EEENS4_18smem_ptr_flag_bitsILi8EEENSX_INS5_IJNSA_ILi8EEESH_EEENS5_IJSH_SC_EEEEEEEvNS4_8identityENS4_18SM100_TMA_2SM_LOADES1F_vS1G_EENS_8epilogue10collective18CollectiveEpilogueINS1J_23Sm100TmaWarpSpecializedILi1ELi1ELi64ELb0ELb0EEEJNS5_IJNSA_ILi128EEESG_SH_EEENS5_IJNSX_IS1O_SC_EENSX_ISG_SC_EEEEESJ_SK_SJ_SK_NS1J_6fusion15FusionCallbacksIS1N_NS1T_17LinearCombinationISJ_fSJ_fLNS_15FloatRoundStyleE2EEES1P_S1S_JEEENS4_5SM1004TMEM4LOAD26SM100_TMEM_LOAD_32dp32b64xENS4_13SM90_TMA_LOADENS16_INS17_ILi2ELi4ELi3EEES1A_NSX_INS5_IJS1B_SG_EEENS5_IJSG_SC_EEEEEEENS4_39AutoVectorizingCopyWithAssumedAlignmentILi128EEENS4_14SM90_TMA_STOREES28_S2A_S2A_EEEvvEEEEvNT_6ParamsE --------------------------
	.section	.nv.shared._ZN7cutlass13device_kernelINS_4gemm6kernel13GemmUniversalIN4cute5tupleIJiiiiEEENS1_10collective13CollectiveMmaINS1_35MainloopSm100TmaUmmaWarpSpecializedILi4ELi2ELi4ENS5_IJNS4_1CILi2EEESB_NSA_ILi1EEEEEEEENS5_IJNSA_ILi256EEENSA_ILi64EEENSA_ILi32EEEEEENS_12float_e4m3_tENS5_IJlSC_lEEESJ_SK_NS4_8TiledMMAINS4_8MMA_AtomIJNS4_10MMA_TraitsINS4_25SM100_MMA_F8F6F4_2x1SM_SSEJSJ_SJ_fSF_SG_NS4_17integral_constantINS4_4UMMA5MajorELSR_0EEESS_NSP_INSQ_7ScaleInELST_0EEESU_EEEEEENS4_6LayoutINS5_IJSC_SC_SC_EEENS5_IJNSA_ILi0EEESZ_SZ_EEEEENS5_IJNS4_10UnderscoreES12_S12_EEEEENS4_28SM100_TMA_2SM_LOAD_MULTICASTENS4_14ComposedLayoutINS4_7SwizzleILi1ELi4ELi3EEENS4_18smem_ptr_flag_bitsILi8EEENSX_INS5_IJNSA_ILi8EEESH_EEENS5_IJSH_SC_EEEEEEEvNS4_8identityENS4_18SM100_TMA_2SM_LOADES1F_vS1G_EENS_8epilogue10collective18CollectiveEpilogueINS1J_23Sm100TmaWarpSpecializedILi1ELi1ELi64ELb0ELb0EEEJNS5_IJNSA_ILi128EEESG_SH_EEENS5_IJNSX_IS1O_SC_EENSX_ISG_SC_EEEEESJ_SK_SJ_SK_NS1J_6fusion15FusionCallbacksIS1N_NS1T_17LinearCombinationISJ_fSJ_fLNS_15FloatRoundStyleE2EEES1P_S1S_JEEENS4_5SM1004TMEM4LOAD26SM100_TMEM_LOAD_32dp32b64xENS4_13SM90_TMA_LOADENS16_INS17_ILi2ELi4ELi3EEES1A_NSX_INS5_IJS1B_SG_EEENS5_IJSG_SC_EEEEEEENS4_39AutoVectorizingCopyWithAssumedAlignmentILi128EEENS4_14SM90_TMA_STOREES28_S2A_S2A_EEEvvEEEEvNT_6ParamsE,"aw",@nobits
	.sectionflags	@""
	.align	16
	.zero		1024


//--------------------- .nv.shared.reserved.0     --------------------------
	.section	.nv.shared.reserved.0,"aw",@nobits
	.weak		__nv_reservedSMEM_offset_0_alias
	.size		__nv_reservedSMEM_offset_0_alias, 0, 64
	.other		__nv_reservedSMEM_offset_0_alias,@"STO_CUDA_RESERVED_SHARED STV_DEFAULT"
__nv_reservedSMEM_offset_0_alias:
	.zero		0
.nv.shared.reserved.0:
	.zero		64
	.weak		__nv_reservedSMEM_tcgen05_partition
	.type		__nv_reservedSMEM_tcgen05_partition,@object
	.size		__nv_reservedSMEM_tcgen05_partition,(.L_0 - __nv_reservedSMEM_tcgen05_partition)
__nv_reservedSMEM_tcgen05_partition:
	.zero		32
.L_0:


//--------------------- .nv.global                --------------------------
	.section	.nv.global,"aw",@nobits
.nv.global:
	.type		_ZN39_INTERNAL_8b5184f2_4_k_cu_940fff57_82764cute1_E,@object
	.size		_ZN39_INTERNAL_8b5184f2_4_k_cu_940fff57_82764cute1_E,(_ZN39_INTERNAL_8b5184f2_4_k_cu_940fff57_82764cuda3std3__45__cpo6cbeginE - _ZN39_INTERNAL_8b5184f2_4_k_cu_940fff57_82764cute1_E)
_ZN39_INTERNAL_8b5184f2_4_k_cu_940fff57_82764cute1_E:
	.zero		1
	.type		_ZN39_INTERNAL_8b5184f2_4_k_cu_940fff57_82764cuda3std3__45__cpo6cbeginE,@object
	.size		_ZN39_INTERNAL_8b5184f2_4_k_cu_940fff57_82764cuda3std3__45__cpo6cbeginE,(_ZN39_INTERNAL_8b5184f2_4_k_cu_940fff57_82764cuda3std3__48in_placeE - _ZN39_INTERNAL_8b5184f2_4_k_cu_940fff57_82764cuda3std3__45__cpo6cbeginE)
_ZN39_INTERNAL_8b5184f2_4_k_cu_940fff57_82764cuda3std3__45__cpo6cbeginE:
	.zero		1
	.type		_ZN39_INTERNAL_8b5184f2_4_k_cu_940fff57_82764cuda3std3__48in_placeE,@object
	.size		_ZN39_INTERNAL_8b5184f2_4_k_cu_940fff57_82764cuda3std3__48in_placeE,(_ZN39_INTERNAL_8b5184f2_4_k_cu_940fff57_82764cuda3std6ranges3__45__cpo9iter_moveE - _ZN39_INTERNAL_8b5184f2_4_k_cu_940fff57_82764cuda3std3__48in_placeE)
_ZN39_INTERNAL_8b5184f2_4_k_cu_940fff57_82764cuda3std3__48in_placeE:
	.zero		1
	.type		_ZN39_INTERNAL_8b5184f2_4_k_cu_940fff57_82764cuda3std6ranges3__45__cpo9iter_moveE,@object
	.size		_ZN39_INTERNAL_8b5184f2_4_k_cu_940fff57_82764cuda3std6ranges3__45__cpo9iter_moveE,(_ZN39_INTERNAL_8b5184f2_4_k_cu_940fff57_82764cuda3std3__45__cpo5beginE - _ZN39_INTERNAL_8b5184f2_4_k_cu_940fff57_82764cuda3std6ranges3__45__cpo9iter_moveE)
_ZN39_INTERNAL_8b5184f2_4_k_cu_940fff57_82764cuda3std6ranges3__45__cpo9iter_moveE:
	.zero		1
	.type		_ZN39_INTERNAL_8b5184f2_4_k_cu_940fff57_82764cuda3std3__45__cpo5beginE,@object
	.size		_ZN39_INTERNAL_8b5184f2_4_k_cu_940fff57_82764cuda3std3__45__cpo5beginE,(_ZN39_INTERNAL_8b5184f2_4_k_cu_940fff57_82764cuda3std3__441_GLOBAL__N__8b5184f2_4_k_cu_940fff57_82766ignoreE - _ZN39_INTERNAL_8b5184f2_4_k_cu_940fff57_82764cuda3std3__45__cpo5beginE)
_ZN39_INTERNAL_8b5184f2_4_k_cu_940fff57_82764cuda3std3__45__cpo5beginE:
	.zero		1
	.type		_ZN39_INTERNAL_8b5184f2_4_k_cu_940fff57_82764cuda3std3__441_GLOBAL__N__8b5184f2_4_k_cu_940fff57_82766ignoreE,@object
	.size		_ZN39_INTERNAL_8b5184f2_4_k_cu_940fff57_82764cuda3std3__441_GLOBAL__N__8b5184f2_4_k_cu_940fff57_82766ignoreE,(_ZN39_INTERNAL_8b5184f2_4_k_cu_940fff57_82764cute7productE - _ZN39_INTERNAL_8b5184f2_4_k_cu_940fff57_82764cuda3std3__441_GLOBAL__N__8b5184f2_4_k_cu_940fff57_82766ignoreE)
_ZN39_INTERNAL_8b5184f2_4_k_cu_940fff57_82764cuda3std3__441_GLOBAL__N__8b5184f2_4_k_cu_940fff57_82766ignoreE:
	.zero		1
	.type		_ZN39_INTERNAL_8b5184f2_4_k_cu_940fff57_82764cute7productE,@object
	.size		_ZN39_INTERNAL_8b5184f2_4_k_cu_940fff57_82764cute7productE,(_ZN39_INTERNAL_8b5184f2_4_k_cu_940fff57_82764cuda3std3__45__cpo3endE - _ZN39_INTERNAL_8b5184f2_4_k_cu_940fff57_82764cute7productE)
_ZN39_INTERNAL_8b5184f2_4_k_cu_940fff57_82764cute7productE:
	.zero		1
	.type		_ZN39_INTERNAL_8b5184f2_4_k_cu_940fff57_82764cuda3std3__45__cpo3endE,@object
	.size		_ZN39_INTERNAL_8b5184f2_4_k_cu_940fff57_82764cuda3std3__45__cpo3endE,(_ZN39_INTERNAL_8b5184f2_4_k_cu_940fff57_82764cuda3std3__419piecewise_constructE - _ZN39_INTERNAL_8b5184f2_4_k_cu_940fff57_82764cuda3std3__45__cpo3endE)
_ZN39_INTERNAL_8b5184f2_4_k_cu_940fff57_82764cuda3std3__45__cpo3endE:
	.zero		1
	.type		_ZN39_INTERNAL_8b5184f2_4_k_cu_940fff57_82764cuda3std3__419piecewise_constructE,@object
	.size		_ZN39_INTERNAL_8b5184f2_4_k_cu_940fff57_82764cuda3std3__419piecewise_constructE,(_ZN39_INTERNAL_8b5184f2_4_k_cu_940fff57_82764cuda3std3__45__cpo4cendE - _ZN39_INTERNAL_8b5184f2_4_k_cu_940fff57_82764cuda3std3__419piecewise_constructE)
_ZN39_INTERNAL_8b5184f2_4_k_cu_940fff57_82764cuda3std3__419piecewise_constructE:
	.zero		1
	.type		_ZN39_INTERNAL_8b5184f2_4_k_cu_940fff57_82764cuda3std3__45__cpo4cendE,@object
	.size		_ZN39_INTERNAL_8b5184f2_4_k_cu_940fff57_82764cuda3std3__45__cpo4cendE,(_ZN39_INTERNAL_8b5184f2_4_k_cu_940fff57_82764cuda3std6ranges3__45__cpo4swapE - _ZN39_INTERNAL_8b5184f2_4_k_cu_940fff57_82764cuda3std3__45__cpo4cendE)
_ZN39_INTERNAL_8b5184f2_4_k_cu_940fff57_82764cuda3std3__45__cpo4cendE:
	.zero		1
	.type		_ZN39_INTERNAL_8b5184f2_4_k_cu_940fff57_82764cuda3std6ranges3__45__cpo4swapE,@object
	.size		_ZN39_INTERNAL_8b5184f2_4_k_cu_940fff57_82764cuda3std6ranges3__45__cpo4swapE,(.L_10 - _ZN39_INTERNAL_8b5184f2_4_k_cu_940fff57_82764cuda3std6ranges3__45__cpo4swapE)
_ZN39_INTERNAL_8b5184f2_4_k_cu_940fff57_82764cuda3std6ranges3__45__cpo4swapE:
	.zero		1
.L_10:


//--------------------- .nv.constant0._ZN7cutlass13device_kernelINS_4gemm6kernel13GemmUniversalIN4cute5tupleIJiiiiEEENS1_10collective13CollectiveMmaINS1_35MainloopSm100TmaUmmaWarpSpecializedILi4ELi2ELi4ENS5_IJNS4_1CILi2EEESB_NSA_ILi1EEEEEEEENS5_IJNSA_ILi256EEENSA_ILi64EEENSA_ILi32EEEEEENS_12float_e4m3_tENS5_IJlSC_lEEESJ_SK_NS4_8TiledMMAINS4_8MMA_AtomIJNS4_10MMA_TraitsINS4_25SM100_MMA_F8F6F4_2x1SM_SSEJSJ_SJ_fSF_SG_NS4_17integral_constantINS4_4UMMA5MajorELSR_0EEESS_NSP_INSQ_7ScaleInELST_0EEESU_EEEEEENS4_6LayoutINS5_IJSC_SC_SC_EEENS5_IJNSA_ILi0EEESZ_SZ_EEEEENS5_IJNS4_10UnderscoreES12_S12_EEEEENS4_28SM100_TMA_2SM_LOAD_MULTICASTENS4_14ComposedLayoutINS4_7SwizzleILi1ELi4ELi3EEENS4_18smem_ptr_flag_bitsILi8EEENSX_INS5_IJNSA_ILi8EEESH_EEENS5_IJSH_SC_EEEEEEEvNS4_8identityENS4_18SM100_TMA_2SM_LOADES1F_vS1G_EENS_8epilogue10collective18CollectiveEpilogueINS1J_23Sm100TmaWarpSpecializedILi1ELi1ELi64ELb0ELb0EEEJNS5_IJNSA_ILi128EEESG_SH_EEENS5_IJNSX_IS1O_SC_EENSX_ISG_SC_EEEEESJ_SK_SJ_SK_NS1J_6fusion15FusionCallbacksIS1N_NS1T_17LinearCombinationISJ_fSJ_fLNS_15FloatRoundStyleE2EEES1P_S1S_JEEENS4_5SM1004TMEM4LOAD26SM100_TMEM_LOAD_32dp32b64xENS4_13SM90_TMA_LOADENS16_INS17_ILi2ELi4ELi3EEES1A_NSX_INS5_IJS1B_SG_EEENS5_IJSG_SC_EEEEEEENS4_39AutoVectorizingCopyWithAssumedAlignmentILi128EEENS4_14SM90_TMA_STOREES28_S2A_S2A_EEEvvEEEEvNT_6ParamsE --------------------------
	.section	.nv.constant0._ZN7cutlass13device_kernelINS_4gemm6kernel13GemmUniversalIN4cute5tupleIJiiiiEEENS1_10collective13CollectiveMmaINS1_35MainloopSm100TmaUmmaWarpSpecializedILi4ELi2ELi4ENS5_IJNS4_1CILi2EEESB_NSA_ILi1EEEEEEEENS5_IJNSA_ILi256EEENSA_ILi64EEENSA_ILi32EEEEEENS_12float_e4m3_tENS5_IJlSC_lEEESJ_SK_NS4_8TiledMMAINS4_8MMA_AtomIJNS4_10MMA_TraitsINS4_25SM100_MMA_F8F6F4_2x1SM_SSEJSJ_SJ_fSF_SG_NS4_17integral_constantINS4_4UMMA5MajorELSR_0EEESS_NSP_INSQ_7ScaleInELST_0EEESU_EEEEEENS4_6LayoutINS5_IJSC_SC_SC_EEENS5_IJNSA_ILi0EEESZ_SZ_EEEEENS5_IJNS4_10UnderscoreES12_S12_EEEEENS4_28SM100_TMA_2SM_LOAD_MULTICASTENS4_14ComposedLayoutINS4_7SwizzleILi1ELi4ELi3EEENS4_18smem_ptr_flag_bitsILi8EEENSX_INS5_IJNSA_ILi8EEESH_EEENS5_IJSH_SC_EEEEEEEvNS4_8identityENS4_18SM100_TMA_2SM_LOADES1F_vS1G_EENS_8epilogue10collective18CollectiveEpilogueINS1J_23Sm100TmaWarpSpecializedILi1ELi1ELi64ELb0ELb0EEEJNS5_IJNSA_ILi128EEESG_SH_EEENS5_IJNSX_IS1O_SC_EENSX_ISG_SC_EEEEESJ_SK_SJ_SK_NS1J_6fusion15FusionCallbacksIS1N_NS1T_17LinearCombinationISJ_fSJ_fLNS_15FloatRoundStyleE2EEES1P_S1S_JEEENS4_5SM1004TMEM4LOAD26SM100_TMEM_LOAD_32dp32b64xENS4_13SM90_TMA_LOADENS16_INS17_ILi2ELi4ELi3EEES1A_NSX_INS5_IJS1B_SG_EEENS5_IJSG_SC_EEEEEEENS4_39AutoVectorizingCopyWithAssumedAlignmentILi128EEENS4_14SM90_TMA_STOREES28_S2A_S2A_EEEvvEEEEvNT_6ParamsE,"a",@progbits
	.sectionflags	@""
	.align	4
.nv.constant0._ZN7cutlass13device_kernelINS_4gemm6kernel13GemmUniversalIN4cute5tupleIJiiiiEEENS1_10collective13CollectiveMmaINS1_35MainloopSm100TmaUmmaWarpSpecializedILi4ELi2ELi4ENS5_IJNS4_1CILi2EEESB_NSA_ILi1EEEEEEEENS5_IJNSA_ILi256EEENSA_ILi64EEENSA_ILi32EEEEEENS_12float_e4m3_tENS5_IJlSC_lEEESJ_SK_NS4_8TiledMMAINS4_8MMA_AtomIJNS4_10MMA_TraitsINS4_25SM100_MMA_F8F6F4_2x1SM_SSEJSJ_SJ_fSF_SG_NS4_17integral_constantINS4_4UMMA5MajorELSR_0EEESS_NSP_INSQ_7ScaleInELST_0EEESU_EEEEEENS4_6LayoutINS5_IJSC_SC_SC_EEENS5_IJNSA_ILi0EEESZ_SZ_EEEEENS5_IJNS4_10UnderscoreES12_S12_EEEEENS4_28SM100_TMA_2SM_LOAD_MULTICASTENS4_14ComposedLayoutINS4_7SwizzleILi1ELi4ELi3EEENS4_18smem_ptr_flag_bitsILi8EEENSX_INS5_IJNSA_ILi8EEESH_EEENS5_IJSH_SC_EEEEEEEvNS4_8identityENS4_18SM100_TMA_2SM_LOADES1F_vS1G_EENS_8epilogue10collective18CollectiveEpilogueINS1J_23Sm100TmaWarpSpecializedILi1ELi1ELi64ELb0ELb0EEEJNS5_IJNSA_ILi128EEESG_SH_EEENS5_IJNSX_IS1O_SC_EENSX_ISG_SC_EEEEESJ_SK_SJ_SK_NS1J_6fusion15FusionCallbacksIS1N_NS1T_17LinearCombinationISJ_fSJ_fLNS_15FloatRoundStyleE2EEES1P_S1S_JEEENS4_5SM1004TMEM4LOAD26SM100_TMEM_LOAD_32dp32b64xENS4_13SM90_TMA_LOADENS16_INS17_ILi2ELi4ELi3EEES1A_NSX_INS5_IJS1B_SG_EEENS5_IJSG_SC_EEEEEEENS4_39AutoVectorizingCopyWithAssumedAlignmentILi128EEENS4_14SM90_TMA_STOREES28_S2A_S2A_EEEvvEEEEvNT_6ParamsE:
	.zero		2944


//--------------------- SYMBOLS --------------------------

	.type		.nv.reservedSmem.offset0,@object
	.size		.nv.reservedSmem.offset0,0x4
	.type		.nv.reservedSmem.cap,@object
	.size		.nv.reservedSmem.cap,0x4
	.type		__assertfail,@function
